//
// Generated by NVIDIA NVVM Compiler
//
// Compiler Build ID: CL-36424714
// Cuda compilation tools, release 13.0, V13.0.88
// Based on NVVM 20.0.0
//

.version 9.0
.target sm_100
.address_size 64

	// .globl	_Z13median_filterPiiiiS_

.visible .entry _Z13median_filterPiiiiS_(
	.param .u64 .ptr .align 1 _Z13median_filterPiiiiS__param_0,
	.param .u32 _Z13median_filterPiiiiS__param_1,
	.param .u32 _Z13median_filterPiiiiS__param_2,
	.param .u32 _Z13median_filterPiiiiS__param_3,
	.param .u64 .ptr .align 1 _Z13median_filterPiiiiS__param_4
)
{
	.local .align 16 .b8 	__local_depot0[4000];
	.reg .b64 	%SP;
	.reg .b64 	%SPL;
	.reg .pred 	%p<57>;
	.reg .b32 	%r<384>;
	.reg .b64 	%rd<39>;

	mov.u64 	%SPL, __local_depot0;
	ld.param.u64 	%rd13, [_Z13median_filterPiiiiS__param_0];
	ld.param.u32 	%r142, [_Z13median_filterPiiiiS__param_1];
	ld.param.u32 	%r140, [_Z13median_filterPiiiiS__param_2];
	ld.param.u32 	%r141, [_Z13median_filterPiiiiS__param_3];
	ld.param.u64 	%rd12, [_Z13median_filterPiiiiS__param_4];
	cvta.to.global.u64 	%rd1, %rd13;
	add.u64 	%rd2, %SPL, 0;
	mov.u32 	%r143, %ctaid.x;
	mov.u32 	%r144, %ntid.x;
	mov.u32 	%r145, %tid.x;
	mad.lo.s32 	%r1, %r143, %r144, %r145;
	mov.u32 	%r146, %ctaid.y;
	mov.u32 	%r147, %ntid.y;
	mov.u32 	%r148, %tid.y;
	mad.lo.s32 	%r149, %r146, %r147, %r148;
	mul.lo.s32 	%r3, %r141, %r141;
	sub.s32 	%r150, %r142, %r141;
	setp.gt.s32 	%p1, %r1, %r150;
	sub.s32 	%r151, %r140, %r141;
	setp.gt.s32 	%p2, %r149, %r151;
	or.pred  	%p3, %p1, %p2;
	@%p3 bra 	$L__BB0_96;
	mad.lo.s32 	%r5, %r1, %r151, %r1;
	shr.u32 	%r152, %r141, 31;
	add.s32 	%r153, %r141, %r152;
	shr.s32 	%r7, %r153, 1;
	neg.s32 	%r6, %r7;
	setp.lt.s32 	%p4, %r7, %r6;
	@%p4 bra 	$L__BB0_17;
	add.s32 	%r154, %r141, -1;
	shr.u32 	%r155, %r154, 31;
	add.s32 	%r156, %r154, %r155;
	shr.s32 	%r157, %r156, 1;
	add.s32 	%r8, %r157, %r1;
	add.s32 	%r9, %r157, %r149;
	sub.s32 	%r158, %r7, %r6;
	add.s32 	%r159, %r158, 1;
	and.b32  	%r10, %r159, 15;
	and.b32  	%r11, %r159, 7;
	add.s32 	%r12, %r11, -1;
	and.b32  	%r13, %r159, -16;
	and.b32  	%r14, %r159, 3;
	mov.u32 	%r343, %r6;
$L__BB0_3:
	mov.u32 	%r15, %r343;
	sub.s32 	%r160, %r7, %r6;
	setp.lt.u32 	%p5, %r160, 15;
	add.s32 	%r161, %r15, %r7;
	mad.lo.s32 	%r16, %r161, %r141, %r7;
	add.s32 	%r162, %r8, %r15;
	mad.lo.s32 	%r17, %r162, %r140, %r9;
	mov.u32 	%r346, %r6;
	@%p5 bra 	$L__BB0_6;
	mov.b32 	%r345, 0;
	mov.u32 	%r346, %r6;
$L__BB0_5:
	.pragma "nounroll";
	add.s32 	%r164, %r16, %r346;
	add.s32 	%r165, %r17, %r346;
	mul.wide.s32 	%rd15, %r165, 4;
	add.s64 	%rd16, %rd1, %rd15;
	ld.global.u32 	%r166, [%rd16];
	mul.wide.s32 	%rd17, %r164, 4;
	add.s64 	%rd18, %rd2, %rd17;
	st.local.u32 	[%rd18], %r166;
	ld.global.u32 	%r167, [%rd16+4];
	st.local.u32 	[%rd18+4], %r167;
	ld.global.u32 	%r168, [%rd16+8];
	st.local.u32 	[%rd18+8], %r168;
	ld.global.u32 	%r169, [%rd16+12];
	st.local.u32 	[%rd18+12], %r169;
	ld.global.u32 	%r170, [%rd16+16];
	st.local.u32 	[%rd18+16], %r170;
	ld.global.u32 	%r171, [%rd16+20];
	st.local.u32 	[%rd18+20], %r171;
	ld.global.u32 	%r172, [%rd16+24];
	st.local.u32 	[%rd18+24], %r172;
	ld.global.u32 	%r173, [%rd16+28];
	st.local.u32 	[%rd18+28], %r173;
	ld.global.u32 	%r174, [%rd16+32];
	st.local.u32 	[%rd18+32], %r174;
	ld.global.u32 	%r175, [%rd16+36];
	st.local.u32 	[%rd18+36], %r175;
	ld.global.u32 	%r176, [%rd16+40];
	st.local.u32 	[%rd18+40], %r176;
	ld.global.u32 	%r177, [%rd16+44];
	st.local.u32 	[%rd18+44], %r177;
	ld.global.u32 	%r178, [%rd16+48];
	st.local.u32 	[%rd18+48], %r178;
	ld.global.u32 	%r179, [%rd16+52];
	st.local.u32 	[%rd18+52], %r179;
	ld.global.u32 	%r180, [%rd16+56];
	st.local.u32 	[%rd18+56], %r180;
	ld.global.u32 	%r181, [%rd16+60];
	st.local.u32 	[%rd18+60], %r181;
	add.s32 	%r346, %r346, 16;
	add.s32 	%r345, %r345, 16;
	setp.ne.s32 	%p6, %r345, %r13;
	@%p6 bra 	$L__BB0_5;
$L__BB0_6:
	setp.eq.s32 	%p7, %r10, 0;
	@%p7 bra 	$L__BB0_16;
	add.s32 	%r182, %r10, -1;
	setp.lt.u32 	%p8, %r182, 7;
	@%p8 bra 	$L__BB0_9;
	add.s32 	%r183, %r16, %r346;
	add.s32 	%r184, %r17, %r346;
	mul.wide.s32 	%rd19, %r184, 4;
	add.s64 	%rd20, %rd1, %rd19;
	ld.global.u32 	%r185, [%rd20];
	mul.wide.s32 	%rd21, %r183, 4;
	add.s64 	%rd22, %rd2, %rd21;
	st.local.u32 	[%rd22], %r185;
	ld.global.u32 	%r186, [%rd20+4];
	st.local.u32 	[%rd22+4], %r186;
	ld.global.u32 	%r187, [%rd20+8];
	st.local.u32 	[%rd22+8], %r187;
	ld.global.u32 	%r188, [%rd20+12];
	st.local.u32 	[%rd22+12], %r188;
	ld.global.u32 	%r189, [%rd20+16];
	st.local.u32 	[%rd22+16], %r189;
	ld.global.u32 	%r190, [%rd20+20];
	st.local.u32 	[%rd22+20], %r190;
	ld.global.u32 	%r191, [%rd20+24];
	st.local.u32 	[%rd22+24], %r191;
	ld.global.u32 	%r192, [%rd20+28];
	st.local.u32 	[%rd22+28], %r192;
	add.s32 	%r346, %r346, 8;
$L__BB0_9:
	setp.eq.s32 	%p9, %r11, 0;
	@%p9 bra 	$L__BB0_16;
	setp.lt.u32 	%p10, %r12, 3;
	@%p10 bra 	$L__BB0_12;
	add.s32 	%r193, %r16, %r346;
	add.s32 	%r194, %r17, %r346;
	mul.wide.s32 	%rd23, %r194, 4;
	add.s64 	%rd24, %rd1, %rd23;
	ld.global.u32 	%r195, [%rd24];
	mul.wide.s32 	%rd25, %r193, 4;
	add.s64 	%rd26, %rd2, %rd25;
	st.local.u32 	[%rd26], %r195;
	ld.global.u32 	%r196, [%rd24+4];
	st.local.u32 	[%rd26+4], %r196;
	ld.global.u32 	%r197, [%rd24+8];
	st.local.u32 	[%rd26+8], %r197;
	ld.global.u32 	%r198, [%rd24+12];
	st.local.u32 	[%rd26+12], %r198;
	add.s32 	%r346, %r346, 4;
$L__BB0_12:
	setp.eq.s32 	%p11, %r14, 0;
	@%p11 bra 	$L__BB0_16;
	setp.eq.s32 	%p12, %r14, 1;
	add.s32 	%r199, %r16, %r346;
	add.s32 	%r200, %r17, %r346;
	mul.wide.s32 	%rd27, %r200, 4;
	add.s64 	%rd4, %rd1, %rd27;
	ld.global.u32 	%r201, [%rd4];
	mul.wide.s32 	%rd28, %r199, 4;
	add.s64 	%rd5, %rd2, %rd28;
	st.local.u32 	[%rd5], %r201;
	@%p12 bra 	$L__BB0_16;
	setp.eq.s32 	%p13, %r14, 2;
	ld.global.u32 	%r202, [%rd4+4];
	st.local.u32 	[%rd5+4], %r202;
	@%p13 bra 	$L__BB0_16;
	ld.global.u32 	%r203, [%rd4+8];
	st.local.u32 	[%rd5+8], %r203;
$L__BB0_16:
	add.s32 	%r343, %r15, 1;
	setp.eq.s32 	%p14, %r15, %r7;
	@%p14 bra 	$L__BB0_17;
	bra.uni 	$L__BB0_3;
$L__BB0_17:
	setp.lt.u32 	%p15, %r3, 2;
	@%p15 bra 	$L__BB0_95;
	add.s32 	%r205, %r3, -1;
	max.s32 	%r18, %r205, 1;
	add.s32 	%r19, %r3, -2;
	add.s32 	%r206, %r3, 15;
	and.b32  	%r207, %r206, 15;
	add.s32 	%r20, %r207, -1;
	add.s32 	%r208, %r3, 7;
	and.b32  	%r209, %r208, 7;
	add.s32 	%r21, %r209, -1;
	and.b32  	%r22, %r205, 15;
	and.b32  	%r23, %r206, 7;
	and.b32  	%r24, %r208, 3;
	and.b32  	%r210, %r205, -16;
	neg.s32 	%r25, %r210;
	add.s64 	%rd3, %rd2, 32;
	mov.b32 	%r349, 0;
$L__BB0_19:
	setp.lt.u32 	%p16, %r19, 15;
	mul.wide.u32 	%rd29, %r349, 4;
	add.s64 	%rd6, %rd2, %rd29;
	mov.b32 	%r377, 1;
	@%p16 bra 	$L__BB0_55;
	ld.local.u32 	%r353, [%rd6];
	mov.b32 	%r350, 0;
	mov.u64 	%rd38, %rd3;
	mov.u32 	%r351, %r25;
$L__BB0_21:
	.pragma "nounroll";
	ld.local.u32 	%r41, [%rd38+-28];
	setp.le.s32 	%p17, %r353, %r41;
	@%p17 bra 	$L__BB0_23;
	xor.b32  	%r213, %r41, %r353;
	st.local.u32 	[%rd6], %r213;
	ld.local.u32 	%r214, [%rd38+-28];
	xor.b32  	%r215, %r214, %r213;
	st.local.u32 	[%rd38+-28], %r215;
	ld.local.u32 	%r216, [%rd6];
	xor.b32  	%r353, %r216, %r215;
	st.local.u32 	[%rd6], %r353;
$L__BB0_23:
	ld.local.u32 	%r44, [%rd38+-24];
	setp.le.s32 	%p18, %r353, %r44;
	@%p18 bra 	$L__BB0_25;
	xor.b32  	%r217, %r44, %r353;
	st.local.u32 	[%rd6], %r217;
	ld.local.u32 	%r218, [%rd38+-24];
	xor.b32  	%r219, %r218, %r217;
	st.local.u32 	[%rd38+-24], %r219;
	ld.local.u32 	%r220, [%rd6];
	xor.b32  	%r353, %r220, %r219;
	st.local.u32 	[%rd6], %r353;
$L__BB0_25:
	ld.local.u32 	%r47, [%rd38+-20];
	setp.le.s32 	%p19, %r353, %r47;
	@%p19 bra 	$L__BB0_27;
	xor.b32  	%r221, %r47, %r353;
	st.local.u32 	[%rd6], %r221;
	ld.local.u32 	%r222, [%rd38+-20];
	xor.b32  	%r223, %r222, %r221;
	st.local.u32 	[%rd38+-20], %r223;
	ld.local.u32 	%r224, [%rd6];
	xor.b32  	%r353, %r224, %r223;
	st.local.u32 	[%rd6], %r353;
$L__BB0_27:
	ld.local.u32 	%r50, [%rd38+-16];
	setp.le.s32 	%p20, %r353, %r50;
	@%p20 bra 	$L__BB0_29;
	xor.b32  	%r225, %r50, %r353;
	st.local.u32 	[%rd6], %r225;
	ld.local.u32 	%r226, [%rd38+-16];
	xor.b32  	%r227, %r226, %r225;
	st.local.u32 	[%rd38+-16], %r227;
	ld.local.u32 	%r228, [%rd6];
	xor.b32  	%r353, %r228, %r227;
	st.local.u32 	[%rd6], %r353;
$L__BB0_29:
	ld.local.u32 	%r53, [%rd38+-12];
	setp.le.s32 	%p21, %r353, %r53;
	@%p21 bra 	$L__BB0_31;
	xor.b32  	%r229, %r53, %r353;
	st.local.u32 	[%rd6], %r229;
	ld.local.u32 	%r230, [%rd38+-12];
	xor.b32  	%r231, %r230, %r229;
	st.local.u32 	[%rd38+-12], %r231;
	ld.local.u32 	%r232, [%rd6];
	xor.b32  	%r353, %r232, %r231;
	st.local.u32 	[%rd6], %r353;
$L__BB0_31:
	ld.local.u32 	%r56, [%rd38+-8];
	setp.le.s32 	%p22, %r353, %r56;
	@%p22 bra 	$L__BB0_33;
	xor.b32  	%r233, %r56, %r353;
	st.local.u32 	[%rd6], %r233;
	ld.local.u32 	%r234, [%rd38+-8];
	xor.b32  	%r235, %r234, %r233;
	st.local.u32 	[%rd38+-8], %r235;
	ld.local.u32 	%r236, [%rd6];
	xor.b32  	%r353, %r236, %r235;
	st.local.u32 	[%rd6], %r353;
$L__BB0_33:
	ld.local.u32 	%r59, [%rd38+-4];
	setp.le.s32 	%p23, %r353, %r59;
	@%p23 bra 	$L__BB0_35;
	xor.b32  	%r237, %r59, %r353;
	st.local.u32 	[%rd6], %r237;
	ld.local.u32 	%r238, [%rd38+-4];
	xor.b32  	%r239, %r238, %r237;
	st.local.u32 	[%rd38+-4], %r239;
	ld.local.u32 	%r240, [%rd6];
	xor.b32  	%r353, %r240, %r239;
	st.local.u32 	[%rd6], %r353;
$L__BB0_35:
	ld.local.u32 	%r62, [%rd38];
	setp.le.s32 	%p24, %r353, %r62;
	@%p24 bra 	$L__BB0_37;
	xor.b32  	%r241, %r62, %r353;
	st.local.u32 	[%rd6], %r241;
	ld.local.u32 	%r242, [%rd38];
	xor.b32  	%r243, %r242, %r241;
	st.local.u32 	[%rd38], %r243;
	ld.local.u32 	%r244, [%rd6];
	xor.b32  	%r353, %r244, %r243;
	st.local.u32 	[%rd6], %r353;
$L__BB0_37:
	ld.local.u32 	%r65, [%rd38+4];
	setp.le.s32 	%p25, %r353, %r65;
	@%p25 bra 	$L__BB0_39;
	xor.b32  	%r245, %r65, %r353;
	st.local.u32 	[%rd6], %r245;
	ld.local.u32 	%r246, [%rd38+4];
	xor.b32  	%r247, %r246, %r245;
	st.local.u32 	[%rd38+4], %r247;
	ld.local.u32 	%r248, [%rd6];
	xor.b32  	%r353, %r248, %r247;
	st.local.u32 	[%rd6], %r353;
$L__BB0_39:
	ld.local.u32 	%r68, [%rd38+8];
	setp.le.s32 	%p26, %r353, %r68;
	@%p26 bra 	$L__BB0_41;
	xor.b32  	%r249, %r68, %r353;
	st.local.u32 	[%rd6], %r249;
	ld.local.u32 	%r250, [%rd38+8];
	xor.b32  	%r251, %r250, %r249;
	st.local.u32 	[%rd38+8], %r251;
	ld.local.u32 	%r252, [%rd6];
	xor.b32  	%r353, %r252, %r251;
	st.local.u32 	[%rd6], %r353;
$L__BB0_41:
	ld.local.u32 	%r71, [%rd38+12];
	setp.le.s32 	%p27, %r353, %r71;
	@%p27 bra 	$L__BB0_43;
	xor.b32  	%r253, %r71, %r353;
	st.local.u32 	[%rd6], %r253;
	ld.local.u32 	%r254, [%rd38+12];
	xor.b32  	%r255, %r254, %r253;
	st.local.u32 	[%rd38+12], %r255;
	ld.local.u32 	%r256, [%rd6];
	xor.b32  	%r353, %r256, %r255;
	st.local.u32 	[%rd6], %r353;
$L__BB0_43:
	ld.local.u32 	%r74, [%rd38+16];
	setp.le.s32 	%p28, %r353, %r74;
	@%p28 bra 	$L__BB0_45;
	xor.b32  	%r257, %r74, %r353;
	st.local.u32 	[%rd6], %r257;
	ld.local.u32 	%r258, [%rd38+16];
	xor.b32  	%r259, %r258, %r257;
	st.local.u32 	[%rd38+16], %r259;
	ld.local.u32 	%r260, [%rd6];
	xor.b32  	%r353, %r260, %r259;
	st.local.u32 	[%rd6], %r353;
$L__BB0_45:
	ld.local.u32 	%r77, [%rd38+20];
	setp.le.s32 	%p29, %r353, %r77;
	@%p29 bra 	$L__BB0_47;
	xor.b32  	%r261, %r77, %r353;
	st.local.u32 	[%rd6], %r261;
	ld.local.u32 	%r262, [%rd38+20];
	xor.b32  	%r263, %r262, %r261;
	st.local.u32 	[%rd38+20], %r263;
	ld.local.u32 	%r264, [%rd6];
	xor.b32  	%r353, %r264, %r263;
	st.local.u32 	[%rd6], %r353;
$L__BB0_47:
	ld.local.u32 	%r80, [%rd38+24];
	setp.le.s32 	%p30, %r353, %r80;
	@%p30 bra 	$L__BB0_49;
	xor.b32  	%r265, %r80, %r353;
	st.local.u32 	[%rd6], %r265;
	ld.local.u32 	%r266, [%rd38+24];
	xor.b32  	%r267, %r266, %r265;
	st.local.u32 	[%rd38+24], %r267;
	ld.local.u32 	%r268, [%rd6];
	xor.b32  	%r353, %r268, %r267;
	st.local.u32 	[%rd6], %r353;
$L__BB0_49:
	ld.local.u32 	%r83, [%rd38+28];
	setp.le.s32 	%p31, %r353, %r83;
	@%p31 bra 	$L__BB0_51;
	xor.b32  	%r269, %r83, %r353;
	st.local.u32 	[%rd6], %r269;
	ld.local.u32 	%r270, [%rd38+28];
	xor.b32  	%r271, %r270, %r269;
	st.local.u32 	[%rd38+28], %r271;
	ld.local.u32 	%r272, [%rd6];
	xor.b32  	%r353, %r272, %r271;
	st.local.u32 	[%rd6], %r353;
$L__BB0_51:
	ld.local.u32 	%r86, [%rd38+32];
	setp.le.s32 	%p32, %r353, %r86;
	@%p32 bra 	$L__BB0_53;
	xor.b32  	%r273, %r86, %r353;
	st.local.u32 	[%rd6], %r273;
	ld.local.u32 	%r274, [%rd38+32];
	xor.b32  	%r275, %r274, %r273;
	st.local.u32 	[%rd38+32], %r275;
	ld.local.u32 	%r276, [%rd6];
	xor.b32  	%r353, %r276, %r275;
	st.local.u32 	[%rd6], %r353;
$L__BB0_53:
	add.s32 	%r351, %r351, 16;
	add.s32 	%r350, %r350, 16;
	add.s64 	%rd38, %rd38, 64;
	setp.ne.s32 	%p33, %r351, 0;
	@%p33 bra 	$L__BB0_21;
	add.s32 	%r377, %r350, 1;
$L__BB0_55:
	setp.eq.s32 	%p34, %r22, 0;
	@%p34 bra 	$L__BB0_94;
	setp.lt.u32 	%p35, %r20, 7;
	@%p35 bra 	$L__BB0_74;
	ld.local.u32 	%r371, [%rd6];
	mul.wide.u32 	%rd30, %r377, 4;
	add.s64 	%rd9, %rd2, %rd30;
	ld.local.u32 	%r94, [%rd9];
	setp.le.s32 	%p36, %r371, %r94;
	@%p36 bra 	$L__BB0_59;
	xor.b32  	%r277, %r94, %r371;
	st.local.u32 	[%rd6], %r277;
	ld.local.u32 	%r278, [%rd9];
	xor.b32  	%r279, %r278, %r277;
	st.local.u32 	[%rd9], %r279;
	ld.local.u32 	%r280, [%rd6];
	xor.b32  	%r371, %r280, %r279;
	st.local.u32 	[%rd6], %r371;
$L__BB0_59:
	ld.local.u32 	%r97, [%rd9+4];
	setp.le.s32 	%p37, %r371, %r97;
	@%p37 bra 	$L__BB0_61;
	xor.b32  	%r281, %r97, %r371;
	st.local.u32 	[%rd6], %r281;
	ld.local.u32 	%r282, [%rd9+4];
	xor.b32  	%r283, %r282, %r281;
	st.local.u32 	[%rd9+4], %r283;
	ld.local.u32 	%r284, [%rd6];
	xor.b32  	%r371, %r284, %r283;
	st.local.u32 	[%rd6], %r371;
$L__BB0_61:
	ld.local.u32 	%r100, [%rd9+8];
	setp.le.s32 	%p38, %r371, %r100;
	@%p38 bra 	$L__BB0_63;
	xor.b32  	%r285, %r100, %r371;
	st.local.u32 	[%rd6], %r285;
	ld.local.u32 	%r286, [%rd9+8];
	xor.b32  	%r287, %r286, %r285;
	st.local.u32 	[%rd9+8], %r287;
	ld.local.u32 	%r288, [%rd6];
	xor.b32  	%r371, %r288, %r287;
	st.local.u32 	[%rd6], %r371;
$L__BB0_63:
	ld.local.u32 	%r103, [%rd9+12];
	setp.le.s32 	%p39, %r371, %r103;
	@%p39 bra 	$L__BB0_65;
	xor.b32  	%r289, %r103, %r371;
	st.local.u32 	[%rd6], %r289;
	ld.local.u32 	%r290, [%rd9+12];
	xor.b32  	%r291, %r290, %r289;
	st.local.u32 	[%rd9+12], %r291;
	ld.local.u32 	%r292, [%rd6];
	xor.b32  	%r371, %r292, %r291;
	st.local.u32 	[%rd6], %r371;
$L__BB0_65:
	ld.local.u32 	%r106, [%rd9+16];
	setp.le.s32 	%p40, %r371, %r106;
	@%p40 bra 	$L__BB0_67;
	xor.b32  	%r293, %r106, %r371;
	st.local.u32 	[%rd6], %r293;
	ld.local.u32 	%r294, [%rd9+16];
	xor.b32  	%r295, %r294, %r293;
	st.local.u32 	[%rd9+16], %r295;
	ld.local.u32 	%r296, [%rd6];
	xor.b32  	%r371, %r296, %r295;
	st.local.u32 	[%rd6], %r371;
$L__BB0_67:
	ld.local.u32 	%r109, [%rd9+20];
	setp.le.s32 	%p41, %r371, %r109;
	@%p41 bra 	$L__BB0_69;
	xor.b32  	%r297, %r109, %r371;
	st.local.u32 	[%rd6], %r297;
	ld.local.u32 	%r298, [%rd9+20];
	xor.b32  	%r299, %r298, %r297;
	st.local.u32 	[%rd9+20], %r299;
	ld.local.u32 	%r300, [%rd6];
	xor.b32  	%r371, %r300, %r299;
	st.local.u32 	[%rd6], %r371;
$L__BB0_69:
	ld.local.u32 	%r112, [%rd9+24];
	setp.le.s32 	%p42, %r371, %r112;
	@%p42 bra 	$L__BB0_71;
	xor.b32  	%r301, %r112, %r371;
	st.local.u32 	[%rd6], %r301;
	ld.local.u32 	%r302, [%rd9+24];
	xor.b32  	%r303, %r302, %r301;
	st.local.u32 	[%rd9+24], %r303;
	ld.local.u32 	%r304, [%rd6];
	xor.b32  	%r371, %r304, %r303;
	st.local.u32 	[%rd6], %r371;
$L__BB0_71:
	ld.local.u32 	%r115, [%rd9+28];
	setp.le.s32 	%p43, %r371, %r115;
	@%p43 bra 	$L__BB0_73;
	xor.b32  	%r305, %r115, %r371;
	st.local.u32 	[%rd6], %r305;
	ld.local.u32 	%r306, [%rd9+28];
	xor.b32  	%r307, %r306, %r305;
	st.local.u32 	[%rd9+28], %r307;
	ld.local.u32 	%r308, [%rd6];
	xor.b32  	%r309, %r308, %r307;
	st.local.u32 	[%rd6], %r309;
$L__BB0_73:
	add.s32 	%r377, %r377, 8;
$L__BB0_74:
	setp.eq.s32 	%p44, %r23, 0;
	@%p44 bra 	$L__BB0_94;
	setp.lt.u32 	%p45, %r21, 3;
	@%p45 bra 	$L__BB0_85;
	ld.local.u32 	%r379, [%rd6];
	mul.wide.u32 	%rd31, %r377, 4;
	add.s64 	%rd10, %rd2, %rd31;
	ld.local.u32 	%r119, [%rd10];
	setp.le.s32 	%p46, %r379, %r119;
	@%p46 bra 	$L__BB0_78;
	xor.b32  	%r310, %r119, %r379;
	st.local.u32 	[%rd6], %r310;
	ld.local.u32 	%r311, [%rd10];
	xor.b32  	%r312, %r311, %r310;
	st.local.u32 	[%rd10], %r312;
	ld.local.u32 	%r313, [%rd6];
	xor.b32  	%r379, %r313, %r312;
	st.local.u32 	[%rd6], %r379;
$L__BB0_78:
	ld.local.u32 	%r122, [%rd10+4];
	setp.le.s32 	%p47, %r379, %r122;
	@%p47 bra 	$L__BB0_80;
	xor.b32  	%r314, %r122, %r379;
	st.local.u32 	[%rd6], %r314;
	ld.local.u32 	%r315, [%rd10+4];
	xor.b32  	%r316, %r315, %r314;
	st.local.u32 	[%rd10+4], %r316;
	ld.local.u32 	%r317, [%rd6];
	xor.b32  	%r379, %r317, %r316;
	st.local.u32 	[%rd6], %r379;
$L__BB0_80:
	ld.local.u32 	%r125, [%rd10+8];
	setp.le.s32 	%p48, %r379, %r125;
	@%p48 bra 	$L__BB0_82;
	xor.b32  	%r318, %r125, %r379;
	st.local.u32 	[%rd6], %r318;
	ld.local.u32 	%r319, [%rd10+8];
	xor.b32  	%r320, %r319, %r318;
	st.local.u32 	[%rd10+8], %r320;
	ld.local.u32 	%r321, [%rd6];
	xor.b32  	%r379, %r321, %r320;
	st.local.u32 	[%rd6], %r379;
$L__BB0_82:
	ld.local.u32 	%r128, [%rd10+12];
	setp.le.s32 	%p49, %r379, %r128;
	@%p49 bra 	$L__BB0_84;
	xor.b32  	%r322, %r128, %r379;
	st.local.u32 	[%rd6], %r322;
	ld.local.u32 	%r323, [%rd10+12];
	xor.b32  	%r324, %r323, %r322;
	st.local.u32 	[%rd10+12], %r324;
	ld.local.u32 	%r325, [%rd6];
	xor.b32  	%r326, %r325, %r324;
	st.local.u32 	[%rd6], %r326;
$L__BB0_84:
	add.s32 	%r377, %r377, 4;
$L__BB0_85:
	setp.eq.s32 	%p50, %r24, 0;
	@%p50 bra 	$L__BB0_94;
	ld.local.u32 	%r383, [%rd6];
	mul.wide.u32 	%rd32, %r377, 4;
	add.s64 	%rd11, %rd2, %rd32;
	ld.local.u32 	%r132, [%rd11];
	setp.le.s32 	%p51, %r383, %r132;
	@%p51 bra 	$L__BB0_88;
	xor.b32  	%r327, %r132, %r383;
	st.local.u32 	[%rd6], %r327;
	ld.local.u32 	%r328, [%rd11];
	xor.b32  	%r329, %r328, %r327;
	st.local.u32 	[%rd11], %r329;
	ld.local.u32 	%r330, [%rd6];
	xor.b32  	%r383, %r330, %r329;
	st.local.u32 	[%rd6], %r383;
$L__BB0_88:
	setp.eq.s32 	%p52, %r24, 1;
	@%p52 bra 	$L__BB0_94;
	ld.local.u32 	%r135, [%rd11+4];
	setp.le.s32 	%p53, %r383, %r135;
	@%p53 bra 	$L__BB0_91;
	xor.b32  	%r331, %r135, %r383;
	st.local.u32 	[%rd6], %r331;
	ld.local.u32 	%r332, [%rd11+4];
	xor.b32  	%r333, %r332, %r331;
	st.local.u32 	[%rd11+4], %r333;
	ld.local.u32 	%r334, [%rd6];
	xor.b32  	%r383, %r334, %r333;
	st.local.u32 	[%rd6], %r383;
$L__BB0_91:
	setp.eq.s32 	%p54, %r24, 2;
	@%p54 bra 	$L__BB0_94;
	ld.local.u32 	%r138, [%rd11+8];
	setp.le.s32 	%p55, %r383, %r138;
	@%p55 bra 	$L__BB0_94;
	xor.b32  	%r335, %r138, %r383;
	st.local.u32 	[%rd6], %r335;
	ld.local.u32 	%r336, [%rd11+8];
	xor.b32  	%r337, %r336, %r335;
	st.local.u32 	[%rd11+8], %r337;
	ld.local.u32 	%r338, [%rd6];
	xor.b32  	%r339, %r338, %r337;
	st.local.u32 	[%rd6], %r339;
$L__BB0_94:
	add.s32 	%r349, %r349, 1;
	setp.ne.s32 	%p56, %r349, %r18;
	@%p56 bra 	$L__BB0_19;
$L__BB0_95:
	shr.u32 	%r340, %r3, 1;
	mul.wide.u32 	%rd33, %r340, 4;
	add.s64 	%rd34, %rd2, %rd33;
	ld.local.u32 	%r341, [%rd34+4];
	add.s32 	%r342, %r5, %r149;
	cvta.to.global.u64 	%rd35, %rd12;
	mul.wide.s32 	%rd36, %r342, 4;
	add.s64 	%rd37, %rd35, %rd36;
	st.global.u32 	[%rd37], %r341;
$L__BB0_96:
	ret;

}


// ===== COMPILED SASS (sm_100) =====

	.target	sm_100

	.elftype	@"ET_EXEC"


//--------------------- .note.nv.tkinfo           --------------------------
	.section	.note.nv.tkinfo,"",@"SHT_NOTE"
	.sectionflags	@"SHF_NOTE_NV_TKINFO"
	.tkinfo
        /*0018*/ 	.word	0x00000002
        /*0030*/ 	.string	""
        /*0030*/ 	.string	"ptxas"
        /*0030*/ 	.string	"Cuda compilation tools, release 13.0, V13.0.88"
        /*0030*/ 	.string	"Build cuda_13.0.r13.0/compiler.36424714_0"
        /*0030*/ 	.string	"-arch sm_100 -m 64 "



//--------------------- .note.nv.cuinfo           --------------------------
	.section	.note.nv.cuinfo,"",@"SHT_NOTE"
	.sectionflags	@"SHF_NOTE_NV_CUINFO"
        /*0018*/ 	.short	0x0002
        /*001a*/ 	.short	0x0064
        /*001c*/ 	.short	0x0082
	.zero		2


//--------------------- .nv.info                  --------------------------
	.section	.nv.info,"",@"SHT_CUDA_INFO"
	.align	4


	//----- nvinfo : EIATTR_REGCOUNT
	.align		4
        /*0000*/ 	.byte	0x04, 0x2f
        /*0002*/ 	.short	(.L_1 - .L_0)
	.align		4
.L_0:
        /*0004*/ 	.word	index@(_Z13median_filterPiiiiS_)
        /*0008*/ 	.word	0x00000020


	//----- nvinfo : EIATTR_FRAME_SIZE
	.align		4
.L_1:
        /*000c*/ 	.byte	0x04, 0x11
        /*000e*/ 	.short	(.L_3 - .L_2)
	.align		4
.L_2:
        /*0010*/ 	.word	index@(_Z13median_filterPiiiiS_)
        /*0014*/ 	.word	0x00000fa0


	//----- nvinfo : EIATTR_MIN_STACK_SIZE
	.align		4
.L_3:
        /*0018*/ 	.byte	0x04, 0x12
        /*001a*/ 	.short	(.L_5 - .L_4)
	.align		4
.L_4:
        /*001c*/ 	.word	index@(_Z13median_filterPiiiiS_)
        /*0020*/ 	.word	0x00000fa0
.L_5:


//--------------------- .nv.compat                --------------------------
	.section	.nv.compat,"",@"SHT_CUDA_COMPAT_INFO"
	.align	4
        /*0000*/ 	.byte	0x02, 0x09, 0x00, 0x00, 0x02, 0x02, 0x01, 0x00, 0x02, 0x05, 0x05, 0x00, 0x03, 0x07, 0x01, 0x01
        /*0010*/ 	.byte	0x02, 0x03, 0x00, 0x00, 0x02, 0x06, 0x01, 0x00, 0x04, 0x0b, 0x08, 0x00, 0x09, 0x00, 0x00, 0x00
        /*0020*/ 	.byte	0x00, 0x00, 0x00, 0x00


//--------------------- .nv.info._Z13median_filterPiiiiS_ --------------------------
	.section	.nv.info._Z13median_filterPiiiiS_,"",@"SHT_CUDA_INFO"
	.sectionflags	@""
	.align	4


	//----- nvinfo : EIATTR_CUDA_API_VERSION
	.align		4
        /*0000*/ 	.byte	0x04, 0x37
        /*0002*/ 	.short	(.L_7 - .L_6)
.L_6:
        /*0004*/ 	.word	0x00000082


	//----- nvinfo : EIATTR_KPARAM_INFO
	.align		4
.L_7:
        /*0008*/ 	.byte	0x04, 0x17
        /*000a*/ 	.short	(.L_9 - .L_8)
.L_8:
        /*000c*/ 	.word	0x00000000
        /*0010*/ 	.short	0x0004
        /*0012*/ 	.short	0x0018
        /*0014*/ 	.byte	0x00, 0xf5, 0x21, 0x00


	//----- nvinfo : EIATTR_KPARAM_INFO
	.align		4
.L_9:
        /*0018*/ 	.byte	0x04, 0x17
        /*001a*/ 	.short	(.L_11 - .L_10)
.L_10:
        /*001c*/ 	.word	0x00000000
        /*0020*/ 	.short	0x0003
        /*0022*/ 	.short	0x0010
        /*0024*/ 	.byte	0x00, 0xf0, 0x11, 0x00


	//----- nvinfo : EIATTR_KPARAM_INFO
	.align		4
.L_11:
        /*0028*/ 	.byte	0x04, 0x17
        /*002a*/ 	.short	(.L_13 - .L_12)
.L_12:
        /*002c*/ 	.word	0x00000000
        /*0030*/ 	.short	0x0002
        /*0032*/ 	.short	0x000c
        /*0034*/ 	.byte	0x00, 0xf0, 0x11, 0x00


	//----- nvinfo : EIATTR_KPARAM_INFO
	.align		4
.L_13:
        /*0038*/ 	.byte	0x04, 0x17
        /*003a*/ 	.short	(.L_15 - .L_14)
.L_14:
        /*003c*/ 	.word	0x00000000
        /*0040*/ 	.short	0x0001
        /*0042*/ 	.short	0x0008
        /*0044*/ 	.byte	0x00, 0xf0, 0x11, 0x00


	//----- nvinfo : EIATTR_KPARAM_INFO
	.align		4
.L_15:
        /*0048*/ 	.byte	0x04, 0x17
        /*004a*/ 	.short	(.L_17 - .L_16)
.L_16:
        /*004c*/ 	.word	0x00000000
        /*0050*/ 	.short	0x0000
        /*0052*/ 	.short	0x0000
        /*0054*/ 	.byte	0x00, 0xf5, 0x21, 0x00


	//----- nvinfo : EIATTR_SPARSE_MMA_MASK
	.align		4
.L_17:
        /*0058*/ 	.byte	0x03, 0x50
        /*005a*/ 	.short	0x0000


	//----- nvinfo : EIATTR_MAXREG_COUNT
	.align		4
        /*005c*/ 	.byte	0x03, 0x1b
        /*005e*/ 	.short	0x00ff


	//----- nvinfo : EIATTR_MERCURY_ISA_VERSION
	.align		4
        /*0060*/ 	.byte	0x03, 0x5f
        /*0062*/ 	.short	0x0101


	//----- nvinfo : EIATTR_VRC_CTA_INIT_COUNT
	.align		4
        /*0064*/ 	.byte	0x02, 0x4a
	.zero		1
	.zero		1


	//----- nvinfo : EIATTR_EXIT_INSTR_OFFSETS
	.align		4
        /*0068*/ 	.byte	0x04, 0x1c
        /*006a*/ 	.short	(.L_19 - .L_18)


	//   ....[0]....
.L_18:
        /*006c*/ 	.word	0x00000100


	//   ....[1]....
        /*0070*/ 	.word	0x000021d0


	//----- nvinfo : EIATTR_CRS_STACK_SIZE
	.align		4
.L_19:
        /*0074*/ 	.byte	0x04, 0x1e
        /*0076*/ 	.short	(.L_21 - .L_20)
.L_20:
        /*0078*/ 	.word	0x00000000


	//----- nvinfo : EIATTR_CBANK_PARAM_SIZE
	.align		4
.L_21:
        /*007c*/ 	.byte	0x03, 0x19
        /*007e*/ 	.short	0x0020


	//----- nvinfo : EIATTR_PARAM_CBANK
	.align		4
        /*0080*/ 	.byte	0x04, 0x0a
        /*0082*/ 	.short	(.L_23 - .L_22)
	.align		4
.L_22:
        /*0084*/ 	.word	index@(.nv.constant0._Z13median_filterPiiiiS_)
        /*0088*/ 	.short	0x0380
        /*008a*/ 	.short	0x0020


	//----- nvinfo : EIATTR_SW_WAR
	.align		4
.L_23:
        /*008c*/ 	.byte	0x04, 0x36
        /*008e*/ 	.short	(.L_25 - .L_24)
.L_24:
        /*0090*/ 	.word	0x00000008
.L_25:


//--------------------- .nv.callgraph             --------------------------
	.section	.nv.callgraph,"",@"SHT_CUDA_CALLGRAPH"
	.align	4
	.sectionentsize	8
	.align		4
        /*0000*/ 	.word	0x00000000
	.align		4
        /*0004*/ 	.word	0xffffffff
	.align		4
        /*0008*/ 	.word	0x00000000
	.align		4
        /*000c*/ 	.word	0xfffffffe
	.align		4
        /*0010*/ 	.word	0x00000000
	.align		4
        /*0014*/ 	.word	0xfffffffd
	.align		4
        /*0018*/ 	.word	0x00000000
	.align		4
        /*001c*/ 	.word	0xfffffffc


//--------------------- .text._Z13median_filterPiiiiS_ --------------------------
	.section	.text._Z13median_filterPiiiiS_,"ax",@progbits
	.align	128
        .global         _Z13median_filterPiiiiS_
        .type           _Z13median_filterPiiiiS_,@function
        .size           _Z13median_filterPiiiiS_,(.L_x_24 - _Z13median_filterPiiiiS_)
        .other          _Z13median_filterPiiiiS_,@"STO_CUDA_ENTRY STV_DEFAULT"
_Z13median_filterPiiiiS_:
.text._Z13median_filterPiiiiS_:
[----:B------:R-:W0:Y:S01]  /*0000*/  LDC R1, c[0x0][0x37c] ;  /* 0x0000df00ff017b82 */ /* 0x000e220000000800 */
[----:B------:R-:W1:Y:S07]  /*0010*/  S2R R0, SR_TID.Y ;  /* 0x0000000000007919 */ /* 0x000e6e0000002200 */
[----:B------:R-:W2:Y:S01]  /*0020*/  LDC R14, c[0x0][0x360] ;  /* 0x0000d800ff0e7b82 */ /* 0x000ea20000000800 */
[----:B------:R-:W3:Y:S01]  /*0030*/  LDCU.64 UR6, c[0x0][0x388] ;  /* 0x00007100ff0677ac */ /* 0x000ee20008000a00 */
[----:B0-----:R-:W-:Y:S01]  /*0040*/  VIADD R1, R1, 0xfffff060 ;  /* 0xfffff06001017836 */ /* 0x001fe20000000000 */
[----:B------:R-:W2:Y:S05]  /*0050*/  S2R R3, SR_TID.X ;  /* 0x0000000000037919 */ /* 0x000eaa0000002100 */
[----:B------:R-:W1:Y:S08]  /*0060*/  S2UR UR5, SR_CTAID.Y ;  /* 0x00000000000579c3 */ /* 0x000e700000002600 */
[----:B------:R-:W1:Y:S08]  /*0070*/  LDC R7, c[0x0][0x364] ;  /* 0x0000d900ff077b82 */ /* 0x000e700000000800 */
[----:B------:R-:W3:Y:S08]  /*0080*/  LDC R2, c[0x0][0x390] ;  /* 0x0000e400ff027b82 */ /* 0x000ef00000000800 */
[----:B------:R-:W2:Y:S01]  /*0090*/  S2UR UR4, SR_CTAID.X ;  /* 0x00000000000479c3 */ /* 0x000ea20000002500 */
[----:B-1----:R-:W-:Y:S01]  /*00a0*/  IMAD R7, R7, UR5, R0 ;  /* 0x0000000507077c24 */ /* 0x002fe2000f8e0200 */
[----:B---3--:R-:W-:-:S04]  /*00b0*/  IADD3 R4, PT, PT, -R2, UR7, RZ ;  /* 0x0000000702047c10 */ /* 0x008fc8000fffe1ff */
[----:B------:R-:W-:Y:S01]  /*00c0*/  ISETP.GT.AND P0, PT, R7, R4, PT ;  /* 0x000000040700720c */ /* 0x000fe20003f04270 */
[----:B--2---:R-:W-:Y:S01]  /*00d0*/  IMAD R14, R14, UR4, R3 ;  /* 0x000000040e0e7c24 */ /* 0x004fe2000f8e0203 */
[----:B------:R-:W-:-:S04]  /*00e0*/  IADD3 R3, PT, PT, -R2, UR6, RZ ;  /* 0x0000000602037c10 */ /* 0x000fc8000fffe1ff */
[----:B------:R-:W-:-:S13]  /*00f0*/  ISETP.GT.OR P0, PT, R14, R3, P0 ;  /* 0x000000030e00720c */ /* 0x000fda0000704670 */
[----:B------:R-:W-:Y:S05]  /*0100*/  @P0 EXIT ;  /* 0x000000000000094d */ /* 0x000fea0003800000 */
[----:B------:R-:W-:Y:S01]  /*0110*/  LEA.HI R6, R2, R2, RZ, 0x1 ;  /* 0x0000000202067211 */ /* 0x000fe200078f08ff */
[----:B------:R-:W0:Y:S01]  /*0120*/  LDCU.64 UR6, c[0x0][0x358] ;  /* 0x00006b00ff0677ac */ /* 0x000e220008000a00 */
[----:B------:R-:W-:Y:S02]  /*0130*/  IMAD R4, R14, R4, R14 ;  /* 0x000000040e047224 */ /* 0x000fe400078e020e */
[----:B------:R-:W-:Y:S01]  /*0140*/  SHF.R.S32.HI R6, RZ, 0x1, R6 ;  /* 0x00000001ff067819 */ /* 0x000fe20000011406 */
[----:B------:R-:W-:-:S04]  /*0150*/  IMAD R0, R2, R2, RZ ;  /* 0x0000000202007224 */ /* 0x000fc800078e02ff */
[----:B------:R-:W-:-:S05]  /*0160*/  IMAD.MOV R5, RZ, RZ, -R6 ;  /* 0x000000ffff057224 */ /* 0x000fca00078e0a06 */
[----:B------:R-:W-:-:S13]  /*0170*/  ISETP.GE.AND P0, PT, R6, R5, PT ;  /* 0x000000050600720c */ /* 0x000fda0003f06270 */
[----:B0-----:R-:W-:Y:S05]  /*0180*/  @!P0 BRA `(.L_x_0) ;  /* 0x0000000800048947 */ /* 0x001fea0003800000 */
[----:B------:R-:W-:Y:S01]  /*0190*/  IADD3 R12, PT, PT, R6, 0x1, R6 ;  /* 0x00000001060c7810 */ /* 0x000fe20007ffe006 */
[----:B------:R-:W-:Y:S02]  /*01a0*/  VIADD R2, R2, 0xffffffff ;  /* 0xffffffff02027836 */ /* 0x000fe40000000000 */
[----:B------:R-:W-:Y:S01]  /*01b0*/  IMAD.MOV.U32 R9, RZ, RZ, R5 ;  /* 0x000000ffff097224 */ /* 0x000fe200078e0005 */
[----:B------:R-:W-:Y:S02]  /*01c0*/  LOP3.LUT R8, R12, 0x7, RZ, 0xc0, !PT ;  /* 0x000000070c087812 */ /* 0x000fe400078ec0ff */
[----:B------:R-:W-:Y:S02]  /*01d0*/  LEA.HI R2, R2, R2, RZ, 0x1 ;  /* 0x0000000202027211 */ /* 0x000fe400078f08ff */
[----:B------:R-:W-:Y:S01]  /*01e0*/  LOP3.LUT R10, R12, 0xf, RZ, 0xc0, !PT ;  /* 0x0000000f0c0a7812 */ /* 0x000fe200078ec0ff */
[----:B------:R-:W-:Y:S01]  /*01f0*/  VIADD R3, R8, 0xffffffff ;  /* 0xffffffff08037836 */ /* 0x000fe20000000000 */
[----:B------:R-:W-:-:S02]  /*0200*/  SHF.R.S32.HI R2, RZ, 0x1, R2 ;  /* 0x00000001ff027819 */ /* 0x000fc40000011402 */
[----:B------:R-:W-:Y:S02]  /*0210*/  LOP3.LUT R11, R12, 0xfffffff0, RZ, 0xc0, !PT ;  /* 0xfffffff00c0b7812 */ /* 0x000fe400078ec0ff */
[----:B------:R-:W-:Y:S01]  /*0220*/  ISETP.GE.U32.AND P0, PT, R3, 0x3, PT ;  /* 0x000000030300780c */ /* 0x000fe20003f06070 */
[--C-:B------:R-:W-:Y:S01]  /*0230*/  IMAD.IADD R14, R14, 0x1, R2.reuse ;  /* 0x000000010e0e7824 */ /* 0x100fe200078e0202 */
[----:B------:R-:W-:Y:S01]  /*0240*/  LOP3.LUT R12, R12, 0x3, RZ, 0xc0, !PT ;  /* 0x000000030c0c7812 */ /* 0x000fe200078ec0ff */
[----:B------:R-:W-:-:S10]  /*0250*/  IMAD.IADD R13, R7, 0x1, R2 ;  /* 0x00000001070d7824 */ /* 0x000fd400078e0202 */
.L_x_6:
[----:B0-----:R-:W0:Y:S01]  /*0260*/  LDCU UR4, c[0x0][0x390] ;  /* 0x00007200ff0477ac */ /* 0x001e220008000800 */
[--C-:B------:R-:W-:Y:S01]  /*0270*/  IMAD.IADD R2, R6, 0x1, R6.reuse ;  /* 0x0000000106027824 */ /* 0x100fe200078e0206 */
[----:B------:R-:W-:Y:S01]  /*0280*/  ISETP.NE.AND P2, PT, R10, RZ, PT ;  /* 0x000000ff0a00720c */ /* 0x000fe20003f45270 */
[--C-:B------:R-:W-:Y:S01]  /*0290*/  IMAD.IADD R3, R6, 0x1, R9.reuse ;  /* 0x0000000106037824 */ /* 0x100fe200078e0209 */
[----:B-1----:R-:W1:Y:S01]  /*02a0*/  LDCU UR5, c[0x0][0x38c] ;  /* 0x00007180ff0577ac */ /* 0x002e620008000800 */
[----:B------:R-:W-:Y:S01]  /*02b0*/  IMAD.IADD R18, R14, 0x1, R9 ;  /* 0x000000010e127824 */ /* 0x000fe200078e0209 */
[----:B------:R-:W-:Y:S01]  /*02c0*/  ISETP.GE.U32.AND P1, PT, R2, 0xf, PT ;  /* 0x0000000f0200780c */ /* 0x000fe20003f26070 */
[----:B----4-:R-:W-:Y:S02]  /*02d0*/  IMAD.MOV.U32 R15, RZ, RZ, R5 ;  /* 0x000000ffff0f7224 */ /* 0x010fe400078e0005 */
[----:B0--3--:R-:W-:Y:S02]  /*02e0*/  IMAD R16, R3, UR4, R6 ;  /* 0x0000000403107c24 */ /* 0x009fe4000f8e0206 */
[----:B-1----:R-:W-:-:S08]  /*02f0*/  IMAD R18, R18, UR5, R13 ;  /* 0x0000000512127c24 */ /* 0x002fd0000f8e020d */
[----:B--2---:R-:W-:Y:S05]  /*0300*/  @!P1 BRA `(.L_x_1) ;  /* 0x0000000000ac9947 */ /* 0x004fea0003800000 */
[----:B------:R-:W-:Y:S01]  /*0310*/  IMAD.MOV.U32 R15, RZ, RZ, R5 ;  /* 0x000000ffff0f7224 */ /* 0x000fe200078e0005 */
[----:B------:R-:W-:-:S06]  /*0320*/  UMOV UR4, URZ ;  /* 0x000000ff00047c82 */ /* 0x000fcc0008000000 */
.L_x_2:
[----:B0-----:R-:W0:Y:S01]  /*0330*/  LDC.64 R2, c[0x0][0x380] ;  /* 0x0000e000ff027b82 */ /* 0x001e220000000a00 */
[--C-:B------:R-:W-:Y:S02]  /*0340*/  IMAD.IADD R17, R18, 0x1, R15.reuse ;  /* 0x0000000112117824 */ /* 0x100fe400078e020f */
[----:B------:R-:W-:Y:S02]  /*0350*/  IMAD.IADD R20, R16, 0x1, R15 ;  /* 0x0000000110147824 */ /* 0x000fe400078e020f */
[----:B0-----:R-:W-:-:S04]  /*0360*/  IMAD.WIDE R2, R17, 0x4, R2 ;  /* 0x0000000411027825 */ /* 0x001fc800078e0202 */
[----:B------:R-:W-:Y:S01]  /*0370*/  IMAD R17, R20, 0x4, R1 ;  /* 0x0000000414117824 */ /* 0x000fe200078e0201 */
[----:B------:R-:W2:Y:S04]  /*0380*/  LDG.E R22, desc[UR6][R2.64] ;  /* 0x0000000602167981 */ /* 0x000ea8000c1e1900 */
[----:B------:R-:W3:Y:S04]  /*0390*/  LDG.E R20, desc[UR6][R2.64+0x4] ;  /* 0x0000040602147981 */ /* 0x000ee8000c1e1900 */
[----:B------:R-:W4:Y:S04]  /*03a0*/  LDG.E R24, desc[UR6][R2.64+0x8] ;  /* 0x0000080602187981 */ /* 0x000f28000c1e1900 */
[----:B------:R-:W5:Y:S04]  /*03b0*/  LDG.E R26, desc[UR6][R2.64+0xc] ;  /* 0x00000c06021a7981 */ /* 0x000f68000c1e1900 */
[----:B------:R-:W5:Y:S04]  /*03c0*/  LDG.E R28, desc[UR6][R2.64+0x10] ;  /* 0x00001006021c7981 */ /* 0x000f68000c1e1900 */
[----:B------:R-:W5:Y:S04]  /*03d0*/  LDG.E R19, desc[UR6][R2.64+0x14] ;  /* 0x0000140602137981 */ /* 0x000f68000c1e1900 */
[----:B------:R-:W5:Y:S04]  /*03e0*/  LDG.E R21, desc[UR6][R2.64+0x18] ;  /* 0x0000180602157981 */ /* 0x000f68000c1e1900 */
[----:B------:R-:W5:Y:S04]  /*03f0*/  LDG.E R23, desc[UR6][R2.64+0x1c] ;  /* 0x00001c0602177981 */ /* 0x000f68000c1e1900 */
[----:B------:R-:W5:Y:S04]  /*0400*/  LDG.E R25, desc[UR6][R2.64+0x24] ;  /* 0x0000240602197981 */ /* 0x000f68000c1e1900 */
[----:B------:R-:W5:Y:S04]  /*0410*/  LDG.E R27, desc[UR6][R2.64+0x28] ;  /* 0x00002806021b7981 */ /* 0x000f68000c1e1900 */
[----:B------:R-:W5:Y:S04]  /*0420*/  LDG.E R29, desc[UR6][R2.64+0x2c] ;  /* 0x00002c06021d7981 */ /* 0x000f68000c1e1900 */
[----:B--2---:R0:W-:Y:S04]  /*0430*/  STL [R17], R22 ;  /* 0x0000001611007387 */ /* 0x0041e80000100800 */
[----:B---3--:R1:W-:Y:S04]  /*0440*/  STL [R17+0x4], R20 ;  /* 0x0000041411007387 */ /* 0x0083e80000100800 */
[----:B----4-:R2:W-:Y:S04]  /*0450*/  STL [R17+0x8], R24 ;  /* 0x0000081811007387 */ /* 0x0105e80000100800 */
[----:B-----5:R3:W-:Y:S04]  /*0460*/  STL [R17+0xc], R26 ;  /* 0x00000c1a11007387 */ /* 0x0207e80000100800 */
[----:B------:R4:W-:Y:S04]  /*0470*/  STL [R17+0x10], R28 ;  /* 0x0000101c11007387 */ /* 0x0009e80000100800 */
[----:B0-----:R-:W5:Y:S04]  /*0480*/  LDG.E R22, desc[UR6][R2.64+0x20] ;  /* 0x0000200602167981 */ /* 0x001f68000c1e1900 */
[----:B-1----:R-:W5:Y:S04]  /*0490*/  LDG.E R20, desc[UR6][R2.64+0x30] ;  /* 0x0000300602147981 */ /* 0x002f68000c1e1900 */
[----:B--2---:R-:W2:Y:S04]  /*04a0*/  LDG.E R24, desc[UR6][R2.64+0x34] ;  /* 0x0000340602187981 */ /* 0x004ea8000c1e1900 */
[----:B---3--:R-:W3:Y:S04]  /*04b0*/  LDG.E R26, desc[UR6][R2.64+0x38] ;  /* 0x00003806021a7981 */ /* 0x008ee8000c1e1900 */
[----:B----4-:R-:W4:Y:S01]  /*04c0*/  LDG.E R28, desc[UR6][R2.64+0x3c] ;  /* 0x00003c06021c7981 */ /* 0x010f22000c1e1900 */
[----:B------:R-:W-:-:S03]  /*04d0*/  UIADD3 UR4, UPT, UPT, UR4, 0x10, URZ ;  /* 0x0000001004047890 */ /* 0x000fc6000fffe0ff */
[----:B------:R0:W-:Y:S04]  /*04e0*/  STL [R17+0x14], R19 ;  /* 0x0000141311007387 */ /* 0x0001e80000100800 */
[----:B------:R0:W-:Y:S04]  /*04f0*/  STL [R17+0x18], R21 ;  /* 0x0000181511007387 */ /* 0x0001e80000100800 */
[----:B------:R0:W-:Y:S04]  /*0500*/  STL [R17+0x1c], R23 ;  /* 0x00001c1711007387 */ /* 0x0001e80000100800 */
[----:B------:R0:W-:Y:S04]  /*0510*/  STL [R17+0x24], R25 ;  /* 0x0000241911007387 */ /* 0x0001e80000100800 */
[----:B------:R0:W-:Y:S04]  /*0520*/  STL [R17+0x28], R27 ;  /* 0x0000281b11007387 */ /* 0x0001e80000100800 */
[----:B------:R0:W-:Y:S01]  /*0530*/  STL [R17+0x2c], R29 ;  /* 0x00002c1d11007387 */ /* 0x0001e20000100800 */
[----:B------:R-:W-:Y:S01]  /*0540*/  ISETP.NE.AND P1, PT, R11, UR4, PT ;  /* 0x000000040b007c0c */ /* 0x000fe2000bf25270 */
[----:B------:R-:W-:-:S02]  /*0550*/  VIADD R15, R15, 0x10 ;  /* 0x000000100f0f7836 */ /* 0x000fc40000000000 */
[----:B-----5:R0:W-:Y:S04]  /*0560*/  STL [R17+0x20], R22 ;  /* 0x0000201611007387 */ /* 0x0201e80000100800 */
[----:B------:R0:W-:Y:S04]  /*0570*/  STL [R17+0x30], R20 ;  /* 0x0000301411007387 */ /* 0x0001e80000100800 */
[----:B--2---:R0:W-:Y:S04]  /*0580*/  STL [R17+0x34], R24 ;  /* 0x0000341811007387 */ /* 0x0041e80000100800 */
[----:B---3--:R0:W-:Y:S04]  /*0590*/  STL [R17+0x38], R26 ;  /* 0x0000381a11007387 */ /* 0x0081e80000100800 */
[----:B----4-:R0:W-:Y:S01]  /*05a0*/  STL [R17+0x3c], R28 ;  /* 0x00003c1c11007387 */ /* 0x0101e20000100800 */
[----:B------:R-:W-:Y:S05]  /*05b0*/  @P1 BRA `(.L_x_2) ;  /* 0xfffffffc005c1947 */ /* 0x000fea000383ffff */
.L_x_1:
[----:B------:R-:W-:Y:S05]  /*05c0*/  @!P2 BRA `(.L_x_3) ;  /* 0x0000000000e8a947 */ /* 0x000fea0003800000 */
[----:B------:R-:W-:Y:S01]  /*05d0*/  VIADD R2, R10, 0xffffffff ;  /* 0xffffffff0a027836 */ /* 0x000fe20000000000 */
[----:B------:R-:W-:-:S04]  /*05e0*/  ISETP.NE.AND P2, PT, R8, RZ, PT ;  /* 0x000000ff0800720c */ /* 0x000fc80003f45270 */
[----:B------:R-:W-:-:S13]  /*05f0*/  ISETP.GE.U32.AND P1, PT, R2, 0x7, PT ;  /* 0x000000070200780c */ /* 0x000fda0003f26070 */
[----:B------:R-:W-:Y:S05]  /*0600*/  @!P1 BRA `(.L_x_4) ;  /* 0x0000000000589947 */ /* 0x000fea0003800000 */
[----:B------:R-:W1:Y:S01]  /*0610*/  LDC.64 R2, c[0x0][0x380] ;  /* 0x0000e000ff027b82 */ /* 0x000e620000000a00 */
[----:B0-----:R-:W-:-:S04]  /*0620*/  IMAD.IADD R17, R18, 0x1, R15 ;  /* 0x0000000112117824 */ /* 0x001fc800078e020f */
[----:B-1----:R-:W-:-:S05]  /*0630*/  IMAD.WIDE R2, R17, 0x4, R2 ;  /* 0x0000000411027825 */ /* 0x002fca00078e0202 */
[----:B------:R-:W2:Y:S04]  /*0640*/  LDG.E R17, desc[UR6][R2.64] ;  /* 0x0000000602117981 */ /* 0x000ea8000c1e1900 */
[----:B------:R-:W3:Y:S04]  /*0650*/  LDG.E R19, desc[UR6][R2.64+0x4] ;  /* 0x0000040602137981 */ /* 0x000ee8000c1e1900 */
[----:B------:R-:W4:Y:S04]  /*0660*/  LDG.E R21, desc[UR6][R2.64+0x8] ;  /* 0x0000080602157981 */ /* 0x000f28000c1e1900 */
[----:B------:R-:W5:Y:S04]  /*0670*/  LDG.E R23, desc[UR6][R2.64+0xc] ;  /* 0x00000c0602177981 */ /* 0x000f68000c1e1900 */
[----:B------:R-:W5:Y:S04]  /*0680*/  LDG.E R25, desc[UR6][R2.64+0x10] ;  /* 0x0000100602197981 */ /* 0x000f68000c1e1900 */
[----:B------:R-:W5:Y:S04]  /*0690*/  LDG.E R27, desc[UR6][R2.64+0x14] ;  /* 0x00001406021b7981 */ /* 0x000f68000c1e1900 */
[----:B------:R-:W5:Y:S04]  /*06a0*/  LDG.E R29, desc[UR6][R2.64+0x18] ;  /* 0x00001806021d7981 */ /* 0x000f68000c1e1900 */
[----:B------:R-:W5:Y:S01]  /*06b0*/  LDG.E R22, desc[UR6][R2.64+0x1c] ;  /* 0x00001c0602167981 */ /* 0x000f62000c1e1900 */
[----:B------:R-:W-:-:S02]  /*06c0*/  IMAD.IADD R20, R16, 0x1, R15 ;  /* 0x0000000110147824 */ /* 0x000fc400078e020f */
[----:B------:R-:W-:Y:S02]  /*06d0*/  VIADD R15, R15, 0x8 ;  /* 0x000000080f0f7836 */ /* 0x000fe40000000000 */
[----:B------:R-:W-:-:S05]  /*06e0*/  IMAD R20, R20, 0x4, R1 ;  /* 0x0000000414147824 */ /* 0x000fca00078e0201 */
[----:B--2---:R1:W-:Y:S04]  /*06f0*/  STL [R20], R17 ;  /* 0x0000001114007387 */ /* 0x0043e80000100800 */
[----:B---3--:R1:W-:Y:S04]  /*0700*/  STL [R20+0x4], R19 ;  /* 0x0000041314007387 */ /* 0x0083e80000100800 */
[----:B----4-:R1:W-:Y:S04]  /*0710*/  STL [R20+0x8], R21 ;  /* 0x0000081514007387 */ /* 0x0103e80000100800 */
[----:B-----5:R1:W-:Y:S04]  /*0720*/  STL [R20+0xc], R23 ;  /* 0x00000c1714007387 */ /* 0x0203e80000100800 */
[----:B------:R1:W-:Y:S04]  /*0730*/  STL [R20+0x10], R25 ;  /* 0x0000101914007387 */ /* 0x0003e80000100800 */
[----:B------:R1:W-:Y:S04]  /*0740*/  STL [R20+0x14], R27 ;  /* 0x0000141b14007387 */ /* 0x0003e80000100800 */
[----:B------:R1:W-:Y:S04]  /*0750*/  STL [R20+0x18], R29 ;  /* 0x0000181d14007387 */ /* 0x0003e80000100800 */
[----:B------:R1:W-:Y:S02]  /*0760*/  STL [R20+0x1c], R22 ;  /* 0x00001c1614007387 */ /* 0x0003e40000100800 */
.L_x_4:
[----:B------:R-:W-:Y:S05]  /*0770*/  @!P2 BRA `(.L_x_3) ;  /* 0x00000000007ca947 */ /* 0x000fea0003800000 */
[----:B------:R-:W-:Y:S01]  /*0780*/  ISETP.NE.AND P1, PT, R12, RZ, PT ;  /* 0x000000ff0c00720c */ /* 0x000fe20003f25270 */
[----:B------:R-:W-:-:S12]  /*0790*/  @!P0 BRA `(.L_x_5) ;  /* 0x0000000000388947 */ /* 0x000fd80003800000 */
[----:B------:R-:W2:Y:S01]  /*07a0*/  LDC.64 R2, c[0x0][0x380] ;  /* 0x0000e000ff027b82 */ /* 0x000ea20000000a00 */
[----:B01----:R-:W-:-:S04]  /*07b0*/  IMAD.IADD R17, R18, 0x1, R15 ;  /* 0x0000000112117824 */ /* 0x003fc800078e020f */
[----:B--2---:R-:W-:-:S05]  /*07c0*/  IMAD.WIDE R2, R17, 0x4, R2 ;  /* 0x0000000411027825 */ /* 0x004fca00078e0202 */
[----:B------:R-:W2:Y:S04]  /*07d0*/  LDG.E R17, desc[UR6][R2.64] ;  /* 0x0000000602117981 */ /* 0x000ea8000c1e1900 */
[----:B------:R-:W3:Y:S04]  /*07e0*/  LDG.E R19, desc[UR6][R2.64+0x4] ;  /* 0x0000040602137981 */ /* 0x000ee8000c1e1900 */
[----:B------:R-:W4:Y:S04]  /*07f0*/  LDG.E R21, desc[UR6][R2.64+0x8] ;  /* 0x0000080602157981 */ /* 0x000f28000c1e1900 */
[----:B------:R-:W5:Y:S01]  /*0800*/  LDG.E R23, desc[UR6][R2.64+0xc] ;  /* 0x00000c0602177981 */ /* 0x000f62000c1e1900 */
[----:B------:R-:W-:-:S02]  /*0810*/  IMAD.IADD R20, R16, 0x1, R15 ;  /* 0x0000000110147824 */ /* 0x000fc400078e020f */
[----:B------:R-:W-:Y:S02]  /*0820*/  VIADD R15, R15, 0x4 ;  /* 0x000000040f0f7836 */ /* 0x000fe40000000000 */
[----:B------:R-:W-:-:S05]  /*0830*/  IMAD R20, R20, 0x4, R1 ;  /* 0x0000000414147824 */ /* 0x000fca00078e0201 */
[----:B--2---:R2:W-:Y:S04]  /*0840*/  STL [R20], R17 ;  /* 0x0000001114007387 */ /* 0x0045e80000100800 */
[----:B---3--:R2:W-:Y:S04]  /*0850*/  STL [R20+0x4], R19 ;  /* 0x0000041314007387 */ /* 0x0085e80000100800 */
[----:B----4-:R2:W-:Y:S04]  /*0860*/  STL [R20+0x8], R21 ;  /* 0x0000081514007387 */ /* 0x0105e80000100800 */
[----:B-----5:R2:W-:Y:S02]  /*0870*/  STL [R20+0xc], R23 ;  /* 0x00000c1714007387 */ /* 0x0205e40000100800 */
.L_x_5:
[----:B------:R-:W-:Y:S05]  /*0880*/  @!P1 BRA `(.L_x_3) ;  /* 0x0000000000389947 */ /* 0x000fea0003800000 */
[----:B------:R-:W3:Y:S01]  /*0890*/  LDC.64 R2, c[0x0][0x380] ;  /* 0x0000e000ff027b82 */ /* 0x000ee20000000a00 */
[----:B012---:R-:W-:-:S04]  /*08a0*/  IMAD.IADD R17, R18, 0x1, R15 ;  /* 0x0000000112117824 */ /* 0x007fc800078e020f */
[----:B---3--:R-:W-:-:S05]  /*08b0*/  IMAD.WIDE R2, R17, 0x4, R2 ;  /* 0x0000000411027825 */ /* 0x008fca00078e0202 */
[----:B------:R-:W2:Y:S01]  /*08c0*/  LDG.E R17, desc[UR6][R2.64] ;  /* 0x0000000602117981 */ /* 0x000ea2000c1e1900 */
[----:B------:R-:W-:Y:S01]  /*08d0*/  IMAD.IADD R16, R16, 0x1, R15 ;  /* 0x0000000110107824 */ /* 0x000fe200078e020f */
[----:B------:R-:W-:-:S03]  /*08e0*/  ISETP.NE.AND P1, PT, R12, 0x1, PT ;  /* 0x000000010c00780c */ /* 0x000fc60003f25270 */
[----:B------:R-:W-:-:S05]  /*08f0*/  IMAD R16, R16, 0x4, R1 ;  /* 0x0000000410107824 */ /* 0x000fca00078e0201 */
[----:B--2---:R3:W-:Y:S05]  /*0900*/  STL [R16], R17 ;  /* 0x0000001110007387 */ /* 0x0047ea0000100800 */
[----:B------:R-:W-:Y:S05]  /*0910*/  @!P1 BRA `(.L_x_3) ;  /* 0x0000000000149947 */ /* 0x000fea0003800000 */
[----:B------:R-:W-:Y:S01]  /*0920*/  ISETP.NE.AND P1, PT, R12, 0x2, PT ;  /* 0x000000020c00780c */ /* 0x000fe20003f25270 */
[----:B------:R-:W2:-:S12]  /*0930*/  LDG.E R15, desc[UR6][R2.64+0x4] ;  /* 0x00000406020f7981 */ /* 0x000e98000c1e1900 */
[----:B---3--:R-:W3:Y:S04]  /*0940*/  @P1 LDG.E R17, desc[UR6][R2.64+0x8] ;  /* 0x0000080602111981 */ /* 0x008ee8000c1e1900 */
[----:B--2---:R4:W-:Y:S04]  /*0950*/  STL [R16+0x4], R15 ;  /* 0x0000040f10007387 */ /* 0x0049e80000100800 */
[----:B---3--:R4:W-:Y:S02]  /*0960*/  @P1 STL [R16+0x8], R17 ;  /* 0x0000081110001387 */ /* 0x0089e40000100800 */
.L_x_3:
[C---:B------:R-:W-:Y:S01]  /*0970*/  ISETP.NE.AND P1, PT, R9.reuse, R6, PT ;  /* 0x000000060900720c */ /* 0x040fe20003f25270 */
[----:B------:R-:W-:-:S12]  /*0980*/  VIADD R9, R9, 0x1 ;  /* 0x0000000109097836 */ /* 0x000fd80000000000 */
[----:B------:R-:W-:Y:S05]  /*0990*/  @P1 BRA `(.L_x_6) ;  /* 0xfffffff800301947 */ /* 0x000fea000383ffff */
.L_x_0:
[----:B------:R-:W-:-:S13]  /*09a0*/  ISETP.GE.U32.AND P0, PT, R0, 0x2, PT ;  /* 0x000000020000780c */ /* 0x000fda0003f06070 */
[----:B------:R-:W-:Y:S05]  /*09b0*/  @!P0 BRA `(.L_x_7) ;  /* 0x0000001400e88947 */ /* 0x000fea0003800000 */
[C---:B------:R-:W-:Y:S02]  /*09c0*/  VIADD R3, R0.reuse, 0x7 ;  /* 0x0000000700037836 */ /* 0x040fe40000000000 */
[C---:B01234-:R-:W-:Y:S02]  /*09d0*/  VIADD R17, R0.reuse, 0xf ;  /* 0x0000000f00117836 */ /* 0x05ffe40000000000 */
[C---:B------:R-:W-:Y:S01]  /*09e0*/  VIADD R18, R0.reuse, 0xffffffff ;  /* 0xffffffff00127836 */ /* 0x040fe20000000000 */
[----:B------:R-:W-:Y:S01]  /*09f0*/  LOP3.LUT R5, R3, 0x7, RZ, 0xc0, !PT ;  /* 0x0000000703057812 */ /* 0x000fe200078ec0ff */
[----:B------:R-:W-:Y:S01]  /*0a00*/  VIADD R6, R0, 0xfffffffe ;  /* 0xfffffffe00067836 */ /* 0x000fe20000000000 */
[----:B------:R-:W-:Y:S02]  /*0a10*/  LOP3.LUT R2, R17, 0xf, RZ, 0xc0, !PT ;  /* 0x0000000f11027812 */ /* 0x000fe400078ec0ff */
[----:B------:R-:W-:Y:S01]  /*0a20*/  LOP3.LUT R8, R18, 0xfffffff0, RZ, 0xc0, !PT ;  /* 0xfffffff012087812 */ /* 0x000fe200078ec0ff */
[----:B------:R-:W-:Y:S01]  /*0a30*/  VIADD R5, R5, 0xffffffff ;  /* 0xffffffff05057836 */ /* 0x000fe20000000000 */
[----:B------:R-:W-:Y:S01]  /*0a40*/  ISETP.GE.U32.AND P0, PT, R6, 0xf, PT ;  /* 0x0000000f0600780c */ /* 0x000fe20003f06070 */
[----:B------:R-:W-:Y:S01]  /*0a50*/  VIADD R2, R2, 0xffffffff ;  /* 0xffffffff02027836 */ /* 0x000fe20000000000 */
[----:B------:R-:W-:Y:S01]  /*0a60*/  LOP3.LUT R3, R3, 0x3, RZ, 0xc0, !PT ;  /* 0x0000000303037812 */ /* 0x000fe200078ec0ff */
[----:B------:R-:W-:Y:S01]  /*0a70*/  IMAD.MOV.U32 R6, RZ, RZ, RZ ;  /* 0x000000ffff067224 */ /* 0x000fe200078e00ff */
[----:B------:R-:W-:Y:S01]  /*0a80*/  ISETP.GE.U32.AND P1, PT, R5, 0x3, PT ;  /* 0x000000030500780c */ /* 0x000fe20003f26070 */
[----:B------:R-:W-:Y:S01]  /*0a90*/  IMAD.MOV R8, RZ, RZ, -R8 ;  /* 0x000000ffff087224 */ /* 0x000fe200078e0a08 */
[----:B------:R-:W-:Y:S01]  /*0aa0*/  ISETP.GE.U32.AND P2, PT, R2, 0x7, PT ;  /* 0x000000070200780c */ /* 0x000fe20003f46070 */
[----:B------:R-:W-:Y:S01]  /*0ab0*/  VIADD R2, R1, 0x20 ;  /* 0x0000002001027836 */ /* 0x000fe20000000000 */
[----:B------:R-:W-:-:S11]  /*0ac0*/  VIMNMX R5, PT, PT, R18, 0x1, !PT ;  /* 0x0000000112057848 */ /* 0x000fd60007fe0100 */
.L_x_22:
[C---:B0123--:R-:W-:Y:S02]  /*0ad0*/  IMAD R9, R6.reuse, 0x4, R1 ;  /* 0x0000000406097824 */ /* 0x04ffe400078e0201 */
[----:B------:R-:W-:Y:S02]  /*0ae0*/  VIADD R6, R6, 0x1 ;  /* 0x0000000106067836 */ /* 0x000fe40000000000 */
[----:B------:R-:W-:-:S03]  /*0af0*/  IMAD.MOV.U32 R12, RZ, RZ, 0x1 ;  /* 0x00000001ff0c7424 */ /* 0x000fc600078e00ff */
[----:B------:R-:W-:Y:S01]  /*0b00*/  ISETP.NE.AND P3, PT, R6, R5, PT ;  /* 0x000000050600720c */ /* 0x000fe20003f65270 */
[----:B------:R-:W-:-:S12]  /*0b10*/  @!P0 BRA `(.L_x_8) ;  /* 0x0000000800a88947 */ /* 0x000fd80003800000 */
[----:B------:R0:W5:Y:S01]  /*0b20*/  LDL R10, [R9] ;  /* 0x00000000090a7983 */ /* 0x0001620000100800 */
[----:B------:R-:W-:Y:S02]  /*0b30*/  IMAD.MOV.U32 R12, RZ, RZ, RZ ;  /* 0x000000ffff0c7224 */ /* 0x000fe400078e00ff */
[----:B------:R-:W-:Y:S02]  /*0b40*/  IMAD.MOV.U32 R11, RZ, RZ, R2 ;  /* 0x000000ffff0b7224 */ /* 0x000fe400078e0002 */
[----:B------:R-:W-:-:S07]  /*0b50*/  IMAD.MOV.U32 R13, RZ, RZ, R8 ;  /* 0x000000ffff0d7224 */ /* 0x000fce00078e0008 */
.L_x_9:
[----:B------:R-:W2:Y:S02]  /*0b60*/  LDL R19, [R11+-0x1c] ;  /* 0xffffe4000b137983 */ /* 0x000ea40000100800 */
[----:B--2--5:R-:W-:-:S13]  /*0b70*/  ISETP.GT.AND P4, PT, R10, R19, PT ;  /* 0x000000130a00720c */ /* 0x024fda0003f84270 */
[----:B------:R-:W-:-:S05]  /*0b80*/  @P4 LOP3.LUT R14, R19, R10, RZ, 0x3c, !PT ;  /* 0x0000000a130e4212 */ /* 0x000fca00078e3cff */
[----:B------:R1:W-:Y:S04]  /*0b90*/  @P4 STL [R9], R14 ;  /* 0x0000000e09004387 */ /* 0x0003e80000100800 */
[----:B------:R-:W2:Y:S02]  /*0ba0*/  @P4 LDL R15, [R11+-0x1c] ;  /* 0xffffe4000b0f4983 */ /* 0x000ea40000100800 */
[----:B--2---:R-:W-:-:S05]  /*0bb0*/  @P4 LOP3.LUT R16, R15, R19, R10, 0x96, !PT ;  /* 0x000000130f104212 */ /* 0x004fca00078e960a */
[----:B------:R-:W-:Y:S04]  /*0bc0*/  @P4 STL [R11+-0x1c], R16 ;  /* 0xffffe4100b004387 */ /* 0x000fe80000100800 */
[----:B------:R-:W2:Y:S02]  /*0bd0*/  @P4 LDL R15, [R9] ;  /* 0x00000000090f4983 */ /* 0x000ea40000100800 */
[----:B--2---:R-:W-:-:S05]  /*0be0*/  @P4 LOP3.LUT R10, R15, R16, RZ, 0x3c, !PT ;  /* 0x000000100f0a4212 */ /* 0x004fca00078e3cff */
[----:B------:R2:W-:Y:S04]  /*0bf0*/  @P4 STL [R9], R10 ;  /* 0x0000000a09004387 */ /* 0x0005e80000100800 */
[----:B------:R-:W3:Y:S02]  /*0c00*/  LDL R19, [R11+-0x18] ;  /* 0xffffe8000b137983 */ /* 0x000ee40000100800 */
[----:B---3--:R-:W-:-:S13]  /*0c10*/  ISETP.GT.AND P4, PT, R10, R19, PT ;  /* 0x000000130a00720c */ /* 0x008fda0003f84270 */
[----:B------:R-:W-:-:S05]  /*0c20*/  @P4 LOP3.LUT R20, R19, R10, RZ, 0x3c, !PT ;  /* 0x0000000a13144212 */ /* 0x000fca00078e3cff */
[----:B------:R3:W-:Y:S04]  /*0c30*/  @P4 STL [R9], R20 ;  /* 0x0000001409004387 */ /* 0x0007e80000100800 */
[----:B------:R-:W1:Y:S02]  /*0c40*/  @P4 LDL R15, [R11+-0x18] ;  /* 0xffffe8000b0f4983 */ /* 0x000e640000100800 */
[----:B-1----:R-:W-:-:S05]  /*0c50*/  @P4 LOP3.LUT R14, R15, R19, R10, 0x96, !PT ;  /* 0x000000130f0e4212 */ /* 0x002fca00078e960a */
[----:B------:R-:W-:Y:S04]  /*0c60*/  @P4 STL [R11+-0x18], R14 ;  /* 0xffffe80e0b004387 */ /* 0x000fe80000100800 */
[----:B------:R-:W2:Y:S02]  /*0c70*/  @P4 LDL R15, [R9] ;  /* 0x00000000090f4983 */ /* 0x000ea40000100800 */
[----:B--2---:R-:W-:-:S05]  /*0c80*/  @P4 LOP3.LUT R10, R15, R14, RZ, 0x3c, !PT ;  /* 0x0000000e0f0a4212 */ /* 0x004fca00078e3cff */
[----:B------:R1:W-:Y:S04]  /*0c90*/  @P4 STL [R9], R10 ;  /* 0x0000000a09004387 */ /* 0x0003e80000100800 */
[----:B------:R-:W2:Y:S02]  /*0ca0*/  LDL R19, [R11+-0x14] ;  /* 0xffffec000b137983 */ /* 0x000ea40000100800 */
[----:B--2---:R-:W-:-:S13]  /*0cb0*/  ISETP.GT.AND P4, PT, R10, R19, PT ;  /* 0x000000130a00720c */ /* 0x004fda0003f84270 */
[----:B------:R-:W-:-:S05]  /*0cc0*/  @P4 LOP3.LUT R16, R19, R10, RZ, 0x3c, !PT ;  /* 0x0000000a13104212 */ /* 0x000fca00078e3cff */
[----:B------:R2:W-:Y:S04]  /*0cd0*/  @P4 STL [R9], R16 ;  /* 0x0000001009004387 */ /* 0x0005e80000100800 */
[----:B------:R-:W3:Y:S02]  /*0ce0*/  @P4 LDL R15, [R11+-0x14] ;  /* 0xffffec000b0f4983 */ /* 0x000ee40000100800 */
[----:B---3--:R-:W-:-:S05]  /*0cf0*/  @P4 LOP3.LUT R20, R15, R19, R10, 0x96, !PT ;  /* 0x000000130f144212 */ /* 0x008fca00078e960a */
[----:B------:R-:W-:Y:S04]  /*0d00*/  @P4 STL [R11+-0x14], R20 ;  /* 0xffffec140b004387 */ /* 0x000fe80000100800 */
[----:B------:R-:W1:Y:S02]  /*0d10*/  @P4 LDL R15, [R9] ;  /* 0x00000000090f4983 */ /* 0x000e640000100800 */
[----:B-1----:R-:W-:-:S05]  /*0d20*/  @P4 LOP3.LUT R10, R15, R20, RZ, 0x3c, !PT ;  /* 0x000000140f0a4212 */ /* 0x002fca00078e3cff */
[----:B------:R1:W-:Y:S04]  /*0d30*/  @P4 STL [R9], R10 ;  /* 0x0000000a09004387 */ /* 0x0003e80000100800 */
[----:B------:R-:W3:Y:S02]  /*0d40*/  LDL R19, [R11+-0x10] ;  /* 0xfffff0000b137983 */ /* 0x000ee40000100800 */
[----:B---3--:R-:W-:-:S13]  /*0d50*/  ISETP.GT.AND P4, PT, R10, R19, PT ;  /* 0x000000130a00720c */ /* 0x008fda0003f84270 */
[----:B------:R-:W-:-:S05]  /*0d60*/  @P4 LOP3.LUT R14, R19, R10, RZ, 0x3c, !PT ;  /* 0x0000000a130e4212 */ /* 0x000fca00078e3cff */
[----:B------:R3:W-:Y:S04]  /*0d70*/  @P4 STL [R9], R14 ;  /* 0x0000000e09004387 */ /* 0x0007e80000100800 */
[----:B------:R-:W2:Y:S02]  /*0d80*/  @P4 LDL R15, [R11+-0x10] ;  /* 0xfffff0000b0f4983 */ /* 0x000ea40000100800 */
[----:B--2---:R-:W-:-:S05]  /*0d90*/  @P4 LOP3.LUT R16, R15, R19, R10, 0x96, !PT ;  /* 0x000000130f104212 */ /* 0x004fca00078e960a */
[----:B------:R-:W-:Y:S04]  /*0da0*/  @P4 STL [R11+-0x10], R16 ;  /* 0xfffff0100b004387 */ /* 0x000fe80000100800 */
[----:B------:R-:W1:Y:S02]  /*0db0*/  @P4 LDL R15, [R9] ;  /* 0x00000000090f4983 */ /* 0x000e640000100800 */
[----:B-1----:R-:W-:-:S05]  /*0dc0*/  @P4 LOP3.LUT R10, R15, R16, RZ, 0x3c, !PT ;  /* 0x000000100f0a4212 */ /* 0x002fca00078e3cff */
        /* <DEDUP_REMOVED lines=31> */
[----:B------:R-:W3:Y:S02]  /*0fc0*/  LDL R19, [R11] ;  /* 0x000000000b137983 */ /* 0x000ee40000100800 */
[----:B---3--:R-:W-:-:S13]  /*0fd0*/  ISETP.GT.AND P4, PT, R10, R19, PT ;  /* 0x000000130a00720c */ /* 0x008fda0003f84270 */
[----:B------:R-:W-:-:S05]  /*0fe0*/  @P4 LOP3.LUT R20, R19, R10, RZ, 0x3c, !PT ;  /* 0x0000000a13144212 */ /* 0x000fca00078e3cff */
[----:B------:R3:W-:Y:S04]  /*0ff0*/  @P4 STL [R9], R20 ;  /* 0x0000001409004387 */ /* 0x0007e80000100800 */
[----:B------:R-:W2:Y:S02]  /*1000*/  @P4 LDL R15, [R11] ;  /* 0x000000000b0f4983 */ /* 0x000ea40000100800 */
[----:B--2---:R-:W-:-:S05]  /*1010*/  @P4 LOP3.LUT R14, R15, R19, R10, 0x96, !PT ;  /* 0x000000130f0e4212 */ /* 0x004fca00078e960a */
[----:B------:R-:W-:Y:S04]  /*1020*/  @P4 STL [R11], R14 ;  /* 0x0000000e0b004387 */ /* 0x000fe80000100800 */
[----:B------:R-:W1:Y:S02]  /*1030*/  @P4 LDL R15, [R9] ;  /* 0x00000000090f4983 */ /* 0x000e640000100800 */
[----:B-1----:R-:W-:-:S05]  /*1040*/  @P4 LOP3.LUT R10, R15, R14, RZ, 0x3c, !PT ;  /* 0x0000000e0f0a4212 */ /* 0x002fca00078e3cff */
[----:B------:R1:W-:Y:S04]  /*1050*/  @P4 STL [R9], R10 ;  /* 0x0000000a09004387 */ /* 0x0003e80000100800 */
[----:B------:R-:W2:Y:S02]  /*1060*/  LDL R19, [R11+0x4] ;  /* 0x000004000b137983 */ /* 0x000ea40000100800 */
[----:B--2---:R-:W-:-:S13]  /*1070*/  ISETP.GT.AND P4, PT, R10, R19, PT ;  /* 0x000000130a00720c */ /* 0x004fda0003f84270 */
[----:B------:R-:W-:-:S05]  /*1080*/  @P4 LOP3.LUT R16, R19, R10, RZ, 0x3c, !PT ;  /* 0x0000000a13104212 */ /* 0x000fca00078e3cff */
[----:B------:R2:W-:Y:S04]  /*1090*/  @P4 STL [R9], R16 ;  /* 0x0000001009004387 */ /* 0x0005e80000100800 */
[----:B------:R-:W3:Y:S02]  /*10a0*/  @P4 LDL R15, [R11+0x4] ;  /* 0x000004000b0f4983 */ /* 0x000ee40000100800 */
[----:B---3--:R-:W-:-:S05]  /*10b0*/  @P4 LOP3.LUT R20, R15, R19, R10, 0x96, !PT ;  /* 0x000000130f144212 */ /* 0x008fca00078e960a */
[----:B------:R-:W-:Y:S04]  /*10c0*/  @P4 STL [R11+0x4], R20 ;  /* 0x000004140b004387 */ /* 0x000fe80000100800 */
[----:B------:R-:W1:Y:S02]  /*10d0*/  @P4 LDL R15, [R9] ;  /* 0x00000000090f4983 */ /* 0x000e640000100800 */
[----:B-1----:R-:W-:-:S05]  /*10e0*/  @P4 LOP3.LUT R10, R15, R20, RZ, 0x3c, !PT ;  /* 0x000000140f0a4212 */ /* 0x002fca00078e3cff */
[----:B------:R1:W-:Y:S04]  /*10f0*/  @P4 STL [R9], R10 ;  /* 0x0000000a09004387 */ /* 0x0003e80000100800 */
[----:B------:R-:W3:Y:S02]  /*1100*/  LDL R19, [R11+0x8] ;  /* 0x000008000b137983 */ /* 0x000ee40000100800 */
[----:B---3--:R-:W-:-:S13]  /*1110*/  ISETP.GT.AND P4, PT, R10, R19, PT ;  /* 0x000000130a00720c */ /* 0x008fda0003f84270 */
[----:B------:R-:W-:-:S05]  /*1120*/  @P4 LOP3.LUT R14, R19, R10, RZ, 0x3c, !PT ;  /* 0x0000000a130e4212 */ /* 0x000fca00078e3cff */
[----:B------:R3:W-:Y:S04]  /*1130*/  @P4 STL [R9], R14 ;  /* 0x0000000e09004387 */ /* 0x0007e80000100800 */
[----:B------:R-:W2:Y:S02]  /*1140*/  @P4 LDL R15, [R11+0x8] ;  /* 0x000008000b0f4983 */ /* 0x000ea40000100800 */
[----:B--2---:R-:W-:-:S05]  /*1150*/  @P4 LOP3.LUT R16, R15, R19, R10, 0x96, !PT ;  /* 0x000000130f104212 */ /* 0x004fca00078e960a */
[----:B------:R-:W-:Y:S04]  /*1160*/  @P4 STL [R11+0x8], R16 ;  /* 0x000008100b004387 */ /* 0x000fe80000100800 */
        /* <DEDUP_REMOVED lines=52> */
[----:B------:R-:W-:Y:S04]  /*14b0*/  @P4 STL [R9], R10 ;  /* 0x0000000a09004387 */ /* 0x000fe80000100800 */
[----:B------:R-:W3:Y:S02]  /*14c0*/  LDL R19, [R11+0x20] ;  /* 0x000020000b137983 */ /* 0x000ee40000100800 */
[----:B---3--:R-:W-:-:S13]  /*14d0*/  ISETP.GT.AND P4, PT, R10, R19, PT ;  /* 0x000000130a00720c */ /* 0x008fda0003f84270 */
[----:B------:R-:W-:-:S05]  /*14e0*/  @P4 LOP3.LUT R14, R19, R10, RZ, 0x3c, !PT ;  /* 0x0000000a130e4212 */ /* 0x000fca00078e3cff */
[----:B------:R-:W-:Y:S04]  /*14f0*/  @P4 STL [R9], R14 ;  /* 0x0000000e09004387 */ /* 0x000fe80000100800 */
[----:B------:R-:W2:Y:S02]  /*1500*/  @P4 LDL R15, [R11+0x20] ;  /* 0x000020000b0f4983 */ /* 0x000ea40000100800 */
[----:B--2---:R-:W-:-:S05]  /*1510*/  @P4 LOP3.LUT R16, R15, R19, R10, 0x96, !PT ;  /* 0x000000130f104212 */ /* 0x004fca00078e960a */
[----:B------:R1:W-:Y:S04]  /*1520*/  @P4 STL [R11+0x20], R16 ;  /* 0x000020100b004387 */ /* 0x0003e80000100800 */
[----:B------:R-:W2:Y:S01]  /*1530*/  @P4 LDL R15, [R9] ;  /* 0x00000000090f4983 */ /* 0x000ea20000100800 */
[----:B------:R-:W-:Y:S02]  /*1540*/  VIADD R13, R13, 0x10 ;  /* 0x000000100d0d7836 */ /* 0x000fe40000000000 */
[----:B------:R-:W-:Y:S02]  /*1550*/  VIADD R12, R12, 0x10 ;  /* 0x000000100c0c7836 */ /* 0x000fe40000000000 */
[----:B-1----:R-:W-:Y:S01]  /*1560*/  VIADD R11, R11, 0x40 ;  /* 0x000000400b0b7836 */ /* 0x002fe20000000000 */
[----:B--2---:R-:W-:-:S05]  /*1570*/  @P4 LOP3.LUT R10, R15, R16, RZ, 0x3c, !PT ;  /* 0x000000100f0a4212 */ /* 0x004fca00078e3cff */
[----:B------:R1:W-:Y:S01]  /*1580*/  @P4 STL [R9], R10 ;  /* 0x0000000a09004387 */ /* 0x0003e20000100800 */
[----:B------:R-:W-:-:S13]  /*1590*/  ISETP.NE.AND P4, PT, R13, RZ, PT ;  /* 0x000000ff0d00720c */ /* 0x000fda0003f85270 */
[----:B-1----:R-:W-:Y:S05]  /*15a0*/  @P4 BRA `(.L_x_9) ;  /* 0xfffffff4006c4947 */ /* 0x002fea000383ffff */
[----:B------:R-:W-:-:S07]  /*15b0*/  VIADD R12, R12, 0x1 ;  /* 0x000000010c0c7836 */ /* 0x000fce0000000000 */
.L_x_8:
[----:B------:R-:W-:-:S13]  /*15c0*/  LOP3.LUT P4, RZ, R18, 0xf, RZ, 0xc0, !PT ;  /* 0x0000000f12ff7812 */ /* 0x000fda000788c0ff */
[----:B------:R-:W-:Y:S05]  /*15d0*/  @!P4 BRA `(.L_x_10) ;  /* 0x0000000800dcc947 */ /* 0x000fea0003800000 */
[----:B------:R-:W-:Y:S05]  /*15e0*/  @!P2 BRA `(.L_x_11) ;  /* 0x000000040058a947 */ /* 0x000fea0003800000 */
[----:B------:R-:W-:Y:S01]  /*15f0*/  IMAD R10, R12, 0x4, R1 ;  /* 0x000000040c0a7824 */ /* 0x000fe200078e0201 */
[----:B------:R-:W2:Y:S04]  /*1600*/  LDL R14, [R9] ;  /* 0x00000000090e7983 */ /* 0x000ea80000100800 */
[----:B------:R-:W2:Y:S02]  /*1610*/  LDL R13, [R10] ;  /* 0x000000000a0d7983 */ /* 0x000ea40000100800 */
[----:B--2---:R-:W-:-:S13]  /*1620*/  ISETP.GT.AND P4, PT, R14, R13, PT ;  /* 0x0000000d0e00720c */ /* 0x004fda0003f84270 */
[----:B------:R-:W-:-:S05]  /*1630*/  @P4 LOP3.LUT R16, R13, R14, RZ, 0x3c, !PT ;  /* 0x0000000e0d104212 */ /* 0x000fca00078e3cff */
[----:B------:R1:W-:Y:S04]  /*1640*/  @P4 STL [R9], R16 ;  /* 0x0000001009004387 */ /* 0x0003e80000100800 */
[----:B------:R-:W2:Y:S02]  /*1650*/  @P4 LDL R11, [R10] ;  /* 0x000000000a0b4983 */ /* 0x000ea40000100800 */
[----:B--2---:R-:W-:-:S05]  /*1660*/  @P4 LOP3.LUT R11, R11, R13, R14, 0x96, !PT ;  /* 0x0000000d0b0b4212 */ /* 0x004fca00078e960e */
[----:B------:R-:W-:Y:S04]  /*1670*/  @P4 STL [R10], R11 ;  /* 0x0000000b0a004387 */ /* 0x000fe80000100800 */
[----:B------:R-:W2:Y:S02]  /*1680*/  @P4 LDL R20, [R9] ;  /* 0x0000000009144983 */ /* 0x000ea40000100800 */
[----:B--2---:R-:W-:-:S05]  /*1690*/  @P4 LOP3.LUT R14, R20, R11, RZ, 0x3c, !PT ;  /* 0x0000000b140e4212 */ /* 0x004fca00078e3cff */
[----:B------:R2:W-:Y:S04]  /*16a0*/  @P4 STL [R9], R14 ;  /* 0x0000000e09004387 */ /* 0x0005e80000100800 */
[----:B------:R-:W3:Y:S02]  /*16b0*/  LDL R15, [R10+0x4] ;  /* 0x000004000a0f7983 */ /* 0x000ee40000100800 */
[----:B---3--:R-:W-:-:S13]  /*16c0*/  ISETP.GT.AND P4, PT, R14, R15, PT ;  /* 0x0000000f0e00720c */ /* 0x008fda0003f84270 */
[----:B------:R-:W-:-:S05]  /*16d0*/  @P4 LOP3.LUT R20, R15, R14, RZ, 0x3c, !PT ;  /* 0x0000000e0f144212 */ /* 0x000fca00078e3cff */
[----:B------:R3:W-:Y:S04]  /*16e0*/  @P4 STL [R9], R20 ;  /* 0x0000001409004387 */ /* 0x0007e80000100800 */
[----:B------:R-:W4:Y:S02]  /*16f0*/  @P4 LDL R13, [R10+0x4] ;  /* 0x000004000a0d4983 */ /* 0x000f240000100800 */
[----:B----4-:R-:W-:-:S05]  /*1700*/  @P4 LOP3.LUT R13, R13, R15, R14, 0x96, !PT ;  /* 0x0000000f0d0d4212 */ /* 0x010fca00078e960e */
[----:B------:R-:W-:Y:S04]  /*1710*/  @P4 STL [R10+0x4], R13 ;  /* 0x0000040d0a004387 */ /* 0x000fe80000100800 */
[----:B-1----:R-:W2:Y:S02]  /*1720*/  @P4 LDL R16, [R9] ;  /* 0x0000000009104983 */ /* 0x002ea40000100800 */
[----:B--2---:R-:W-:-:S05]  /*1730*/  @P4 LOP3.LUT R14, R16, R13, RZ, 0x3c, !PT ;  /* 0x0000000d100e4212 */ /* 0x004fca00078e3cff */
[----:B------:R1:W-:Y:S04]  /*1740*/  @P4 STL [R9], R14 ;  /* 0x0000000e09004387 */ /* 0x0003e80000100800 */
[----:B------:R-:W2:Y:S02]  /*1750*/  LDL R15, [R10+0x8] ;  /* 0x000008000a0f7983 */ /* 0x000ea40000100800 */
[----:B--2---:R-:W-:-:S13]  /*1760*/  ISETP.GT.AND P4, PT, R14, R15, PT ;  /* 0x0000000f0e00720c */ /* 0x004fda0003f84270 */
[----:B------:R-:W-:-:S05]  /*1770*/  @P4 LOP3.LUT R16, R15, R14, RZ, 0x3c, !PT ;  /* 0x0000000e0f104212 */ /* 0x000fca00078e3cff */
[----:B------:R2:W-:Y:S04]  /*1780*/  @P4 STL [R9], R16 ;  /* 0x0000001009004387 */ /* 0x0005e80000100800 */
[----:B------:R-:W4:Y:S02]  /*1790*/  @P4 LDL R11, [R10+0x8] ;  /* 0x000008000a0b4983 */ /* 0x000f240000100800 */
[----:B----4-:R-:W-:-:S05]  /*17a0*/  @P4 LOP3.LUT R11, R11, R15, R14, 0x96, !PT ;  /* 0x0000000f0b0b4212 */ /* 0x010fca00078e960e */
[----:B------:R-:W-:Y:S04]  /*17b0*/  @P4 STL [R10+0x8], R11 ;  /* 0x0000080b0a004387 */ /* 0x000fe80000100800 */
[----:B---3--:R-:W1:Y:S02]  /*17c0*/  @P4 LDL R20, [R9] ;  /* 0x0000000009144983 */ /* 0x008e640000100800 */
[----:B-1----:R-:W-:-:S05]  /*17d0*/  @P4 LOP3.LUT R14, R20, R11, RZ, 0x3c, !PT ;  /* 0x0000000b140e4212 */ /* 0x002fca00078e3cff */
        /* <DEDUP_REMOVED lines=8> */
[----:B--2---:R-:W1:Y:S02]  /*1860*/  @P4 LDL R16, [R9] ;  /* 0x0000000009104983 */ /* 0x004e640000100800 */
[----:B-1----:R-:W-:-:S05]  /*1870*/  @P4 LOP3.LUT R14, R16, R13, RZ, 0x3c, !PT ;  /* 0x0000000d100e4212 */ /* 0x002fca00078e3cff */
        /* <DEDUP_REMOVED lines=27> */
[----:B------:R2:W-:Y:S04]  /*1a30*/  @P4 STL [R10+0x18], R11 ;  /* 0x0000180b0a004387 */ /* 0x0005e80000100800 */
[----:B---3--:R-:W1:Y:S02]  /*1a40*/  @P4 LDL R20, [R9] ;  /* 0x0000000009144983 */ /* 0x008e640000100800 */
[----:B-1----:R-:W-:-:S05]  /*1a50*/  @P4 LOP3.LUT R14, R20, R11, RZ, 0x3c, !PT ;  /* 0x0000000b140e4212 */ /* 0x002fca00078e3cff */
[----:B------:R2:W-:Y:S04]  /*1a60*/  @P4 STL [R9], R14 ;  /* 0x0000000e09004387 */ /* 0x0005e80000100800 */
[----:B------:R-:W3:Y:S01]  /*1a70*/  LDL R13, [R10+0x1c] ;  /* 0x00001c000a0d7983 */ /* 0x000ee20000100800 */
[----:B------:R-:W-:Y:S01]  /*1a80*/  BSSY.RECONVERGENT B0, `(.L_x_12) ;  /* 0x000000b000007945 */ /* 0x000fe20003800200 */
[----:B---3--:R-:W-:-:S13]  /*1a90*/  ISETP.GT.AND P4, PT, R14, R13, PT ;  /* 0x0000000d0e00720c */ /* 0x008fda0003f84270 */
[----:B--2---:R-:W-:Y:S05]  /*1aa0*/  @!P4 BRA `(.L_x_13) ;  /* 0x000000000020c947 */ /* 0x004fea0003800000 */
[----:B------:R-:W-:-:S05]  /*1ab0*/  LOP3.LUT R16, R13, R14, RZ, 0x3c, !PT ;  /* 0x0000000e0d107212 */ /* 0x000fca00078e3cff */
[----:B------:R1:W-:Y:S04]  /*1ac0*/  STL [R9], R16 ;  /* 0x0000001009007387 */ /* 0x0003e80000100800 */
[----:B------:R-:W2:Y:S02]  /*1ad0*/  LDL R11, [R10+0x1c] ;  /* 0x00001c000a0b7983 */ /* 0x000ea40000100800 */
[----:B--2---:R-:W-:-:S05]  /*1ae0*/  LOP3.LUT R11, R11, R13, R14, 0x96, !PT ;  /* 0x0000000d0b0b7212 */ /* 0x004fca00078e960e */
[----:B------:R1:W-:Y:S04]  /*1af0*/  STL [R10+0x1c], R11 ;  /* 0x00001c0b0a007387 */ /* 0x0003e80000100800 */
[----:B------:R-:W2:Y:S02]  /*1b00*/  LDL R14, [R9] ;  /* 0x00000000090e7983 */ /* 0x000ea40000100800 */
[----:B--2---:R-:W-:-:S05]  /*1b10*/  LOP3.LUT R14, R14, R11, RZ, 0x3c, !PT ;  /* 0x0000000b0e0e7212 */ /* 0x004fca00078e3cff */
[----:B------:R1:W-:Y:S02]  /*1b20*/  STL [R9], R14 ;  /* 0x0000000e09007387 */ /* 0x0003e40000100800 */
.L_x_13:
[----:B------:R-:W-:Y:S05]  /*1b30*/  BSYNC.RECONVERGENT B0 ;  /* 0x0000000000007941 */ /* 0x000fea0003800200 */
.L_x_12:
[----:B------:R-:W-:-:S07]  /*1b40*/  VIADD R12, R12, 0x8 ;  /* 0x000000080c0c7836 */ /* 0x000fce0000000000 */
.L_x_11:
[----:B------:R-:W-:-:S13]  /*1b50*/  LOP3.LUT P4, RZ, R17, 0x7, RZ, 0xc0, !PT ;  /* 0x0000000711ff7812 */ /* 0x000fda000788c0ff */
[----:B------:R-:W-:Y:S05]  /*1b60*/  @!P4 BRA `(.L_x_10) ;  /* 0x000000040078c947 */ /* 0x000fea0003800000 */
[----:B------:R-:W-:Y:S05]  /*1b70*/  @!P1 BRA `(.L_x_14) ;  /* 0x0000000000b89947 */ /* 0x000fea0003800000 */
[----:B-1----:R-:W-:Y:S01]  /*1b80*/  IMAD R10, R12, 0x4, R1 ;  /* 0x000000040c0a7824 */ /* 0x002fe200078e0201 */
        /* <DEDUP_REMOVED lines=43> */
.L_x_16:
[----:B------:R-:W-:Y:S05]  /*1e40*/  BSYNC.RECONVERGENT B0 ;  /* 0x0000000000007941 */ /* 0x000fea0003800200 */
.L_x_15:
[----:B------:R-:W-:-:S07]  /*1e50*/  VIADD R12, R12, 0x4 ;  /* 0x000000040c0c7836 */ /* 0x000fce0000000000 */
.L_x_14:
[----:B------:R-:W-:-:S13]  /*1e60*/  ISETP.NE.AND P4, PT, R3, RZ, PT ;  /* 0x000000ff0300720c */ /* 0x000fda0003f85270 */
[----:B------:R-:W-:Y:S05]  /*1e70*/  @!P4 BRA `(.L_x_10) ;  /* 0x0000000000b4c947 */ /* 0x000fea0003800000 */
[----:B------:R-:W-:Y:S01]  /*1e80*/  IMAD R12, R12, 0x4, R1 ;  /* 0x000000040c0c7824 */ /* 0x000fe200078e0201 */
[----:B-1----:R-:W2:Y:S04]  /*1e90*/  LDL R10, [R9] ;  /* 0x00000000090a7983 */ /* 0x002ea80000100800 */
[----:B------:R-:W2:Y:S01]  /*1ea0*/  LDL R13, [R12] ;  /* 0x000000000c0d7983 */ /* 0x000ea20000100800 */
[----:B------:R-:W-:Y:S01]  /*1eb0*/  BSSY.RECONVERGENT B0, `(.L_x_17) ;  /* 0x000000c000007945 */ /* 0x000fe20003800200 */
[----:B------:R-:W-:Y:S02]  /*1ec0*/  ISETP.NE.AND P5, PT, R3, 0x1, PT ;  /* 0x000000010300780c */ /* 0x000fe40003fa5270 */
[----:B--2---:R-:W-:-:S13]  /*1ed0*/  ISETP.GT.AND P4, PT, R10, R13, PT ;  /* 0x0000000d0a00720c */ /* 0x004fda0003f84270 */
[----:B------:R-:W-:Y:S05]  /*1ee0*/  @!P4 BRA `(.L_x_18) ;  /* 0x000000000020c947 */ /* 0x000fea0003800000 */
[----:B------:R-:W-:-:S05]  /*1ef0*/  LOP3.LUT R14, R13, R10, RZ, 0x3c, !PT ;  /* 0x0000000a0d0e7212 */ /* 0x000fca00078e3cff */
[----:B------:R1:W-:Y:S04]  /*1f00*/  STL [R9], R14 ;  /* 0x0000000e09007387 */ /* 0x0003e80000100800 */
[----:B------:R-:W2:Y:S02]  /*1f10*/  LDL R11, [R12] ;  /* 0x000000000c0b7983 */ /* 0x000ea40000100800 */
[----:B--2---:R-:W-:-:S05]  /*1f20*/  LOP3.LUT R11, R11, R13, R10, 0x96, !PT ;  /* 0x0000000d0b0b7212 */ /* 0x004fca00078e960a */
[----:B------:R1:W-:Y:S04]  /*1f30*/  STL [R12], R11 ;  /* 0x0000000b0c007387 */ /* 0x0003e80000100800 */
[----:B------:R-:W2:Y:S02]  /*1f40*/  LDL R10, [R9] ;  /* 0x00000000090a7983 */ /* 0x000ea40000100800 */
[----:B--2---:R-:W-:-:S05]  /*1f50*/  LOP3.LUT R10, R10, R11, RZ, 0x3c, !PT ;  /* 0x0000000b0a0a7212 */ /* 0x004fca00078e3cff */
[----:B------:R1:W-:Y:S02]  /*1f60*/  STL [R9], R10 ;  /* 0x0000000a09007387 */ /* 0x0003e40000100800 */
.L_x_18:
[----:B------:R-:W-:Y:S05]  /*1f70*/  BSYNC.RECONVERGENT B0 ;  /* 0x0000000000007941 */ /* 0x000fea0003800200 */
.L_x_17:
[----:B------:R-:W-:Y:S05]  /*1f80*/  @!P5 BRA `(.L_x_10) ;  /* 0x000000000070d947 */ /* 0x000fea0003800000 */
[----:B------:R-:W2:Y:S01]  /*1f90*/  LDL R13, [R12+0x4] ;  /* 0x000004000c0d7983 */ /* 0x000ea20000100800 */
[----:B------:R-:W-:Y:S01]  /*1fa0*/  BSSY.RECONVERGENT B0, `(.L_x_19) ;  /* 0x000000c000007945 */ /* 0x000fe20003800200 */
[----:B------:R-:W-:Y:S02]  /*1fb0*/  ISETP.NE.AND P5, PT, R3, 0x2, PT ;  /* 0x000000020300780c */ /* 0x000fe40003fa5270 */
[----:B--2---:R-:W-:-:S13]  /*1fc0*/  ISETP.GT.AND P4, PT, R10, R13, PT ;  /* 0x0000000d0a00720c */ /* 0x004fda0003f84270 */
[----:B------:R-:W-:Y:S05]  /*1fd0*/  @!P4 BRA `(.L_x_20) ;  /* 0x000000000020c947 */ /* 0x000fea0003800000 */
[----:B-1----:R-:W-:-:S05]  /*1fe0*/  LOP3.LUT R14, R13, R10, RZ, 0x3c, !PT ;  /* 0x0000000a0d0e7212 */ /* 0x002fca00078e3cff */
[----:B------:R2:W-:Y:S04]  /*1ff0*/  STL [R9], R14 ;  /* 0x0000000e09007387 */ /* 0x0005e80000100800 */
[----:B------:R-:W3:Y:S02]  /*2000*/  LDL R11, [R12+0x4] ;  /* 0x000004000c0b7983 */ /* 0x000ee40000100800 */
[----:B---3--:R-:W-:-:S05]  /*2010*/  LOP3.LUT R11, R11, R13, R10, 0x96, !PT ;  /* 0x0000000d0b0b7212 */ /* 0x008fca00078e960a */
[----:B------:R2:W-:Y:S04]  /*2020*/  STL [R12+0x4], R11 ;  /* 0x0000040b0c007387 */ /* 0x0005e80000100800 */
[----:B------:R-:W3:Y:S02]  /*2030*/  LDL R10, [R9] ;  /* 0x00000000090a7983 */ /* 0x000ee40000100800 */
[----:B---3--:R-:W-:-:S05]  /*2040*/  LOP3.LUT R10, R10, R11, RZ, 0x3c, !PT ;  /* 0x0000000b0a0a7212 */ /* 0x008fca00078e3cff */
[----:B------:R2:W-:Y:S02]  /*2050*/  STL [R9], R10 ;  /* 0x0000000a09007387 */ /* 0x0005e40000100800 */
.L_x_20:
[----:B------:R-:W-:Y:S05]  /*2060*/  BSYNC.RECONVERGENT B0 ;  /* 0x0000000000007941 */ /* 0x000fea0003800200 */
.L_x_19:
[----:B------:R-:W-:Y:S05]  /*2070*/  @!P5 BRA `(.L_x_10) ;  /* 0x000000000034d947 */ /* 0x000fea0003800000 */
[----:B------:R-:W3:Y:S01]  /*2080*/  LDL R13, [R12+0x8] ;  /* 0x000008000c0d7983 */ /* 0x000ee20000100800 */
[----:B------:R-:W-:Y:S01]  /*2090*/  BSSY.RECONVERGENT B0, `(.L_x_10) ;  /* 0x000000b000007945 */ /* 0x000fe20003800200 */
[----:B---3--:R-:W-:-:S13]  /*20a0*/  ISETP.GT.AND P4, PT, R10, R13, PT ;  /* 0x0000000d0a00720c */ /* 0x008fda0003f84270 */
[----:B------:R-:W-:Y:S05]  /*20b0*/  @!P4 BRA `(.L_x_21) ;  /* 0x000000000020c947 */ /* 0x000fea0003800000 */
[----:B-12---:R-:W-:-:S05]  /*20c0*/  LOP3.LUT R14, R13, R10, RZ, 0x3c, !PT ;  /* 0x0000000a0d0e7212 */ /* 0x006fca00078e3cff */
[----:B------:R3:W-:Y:S04]  /*20d0*/  STL [R9], R14 ;  /* 0x0000000e09007387 */ /* 0x0007e80000100800 */
[----:B------:R-:W2:Y:S02]  /*20e0*/  LDL R11, [R12+0x8] ;  /* 0x000008000c0b7983 */ /* 0x000ea40000100800 */
[----:B--2---:R-:W-:-:S05]  /*20f0*/  LOP3.LUT R11, R11, R13, R10, 0x96, !PT ;  /* 0x0000000d0b0b7212 */ /* 0x004fca00078e960a */
[----:B------:R3:W-:Y:S04]  /*2100*/  STL [R12+0x8], R11 ;  /* 0x0000080b0c007387 */ /* 0x0007e80000100800 */
[----:B------:R-:W2:Y:S02]  /*2110*/  LDL R10, [R9] ;  /* 0x00000000090a7983 */ /* 0x000ea40000100800 */
[----:B--2---:R-:W-:-:S05]  /*2120*/  LOP3.LUT R10, R10, R11, RZ, 0x3c, !PT ;  /* 0x0000000b0a0a7212 */ /* 0x004fca00078e3cff */
[----:B------:R3:W-:Y:S02]  /*2130*/  STL [R9], R10 ;  /* 0x0000000a09007387 */ /* 0x0007e40000100800 */
.L_x_21:
[----:B------:R-:W-:Y:S05]  /*2140*/  BSYNC.RECONVERGENT B0 ;  /* 0x0000000000007941 */ /* 0x000fea0003800200 */
.L_x_10:
[----:B------:R-:W-:Y:S05]  /*2150*/  @P3 BRA `(.L_x_22) ;  /* 0xffffffe8005c3947 */ /* 0x000fea000383ffff */
.L_x_7:
[----:B------:R-:W-:Y:S01]  /*2160*/  SHF.R.U32.HI R0, RZ, 0x1, R0 ;  /* 0x00000001ff007819 */ /* 0x000fe20000011600 */
[----:B------:R-:W5:Y:S04]  /*2170*/  LDC.64 R2, c[0x0][0x398] ;  /* 0x0000e600ff027b82 */ /* 0x000f680000000a00 */
[----:B------:R-:W-:-:S05]  /*2180*/  IMAD R0, R0, 0x4, R1 ;  /* 0x0000000400007824 */ /* 0x000fca00078e0201 */
[----:B------:R-:W2:Y:S01]  /*2190*/  LDL R5, [R0+0x4] ;  /* 0x0000040000057983 */ /* 0x000ea20000100800 */
[----:B------:R-:W-:-:S04]  /*21a0*/  IMAD.IADD R7, R7, 0x1, R4 ;  /* 0x0000000107077824 */ /* 0x000fc800078e0204 */
[----:B-----5:R-:W-:-:S05]  /*21b0*/  IMAD.WIDE R2, R7, 0x4, R2 ;  /* 0x0000000407027825 */ /* 0x020fca00078e0202 */
[----:B--2---:R-:W-:Y:S01]  /*21c0*/  STG.E desc[UR6][R2.64], R5 ;  /* 0x0000000502007986 */ /* 0x004fe2000c101906 */
[----:B------:R-:W-:Y:S05]  /*21d0*/  EXIT ;  /* 0x000000000000794d */ /* 0x000fea0003800000 */
.L_x_23:
[----:B------:R-:W-:-:S00]  /*21e0*/  BRA `(.L_x_23) ;  /* 0xfffffffc00fc7947 */ /* 0x000fc0000383ffff */
[----:B------:R-:W-:-:S00]  /*21f0*/  NOP ;  /* 0x0000000000007918 */ /* 0x000fc00000000000 */
        /* <DEDUP_REMOVED lines=8> */
.L_x_24:


//--------------------- .nv.shared.reserved.0     --------------------------
	.section	.nv.shared.reserved.0,"aw",@nobits
	.weak		__nv_reservedSMEM_offset_0_alias
	.size		__nv_reservedSMEM_offset_0_alias, 0, 64
	.other		__nv_reservedSMEM_offset_0_alias,@"STO_CUDA_RESERVED_SHARED STV_DEFAULT"
__nv_reservedSMEM_offset_0_alias:
	.zero		0
	.zero		64


//--------------------- .nv.constant0._Z13median_filterPiiiiS_ --------------------------
	.section	.nv.constant0._Z13median_filterPiiiiS_,"a",@progbits
	.sectionflags	@""
	.align	4
.nv.constant0._Z13median_filterPiiiiS_:
	.zero		928


//--------------------- SYMBOLS --------------------------

	.type		.nv.reservedSmem.offset0,@object
	.size		.nv.reservedSmem.offset0,0x4
